// auto-generated by cutlass_sweep.gemm — config: {"arch": "sm_90", "cluster_m": 2, "cluster_n": 1, "dtype": "bf16", "dtype_b": "bf16", "layout": "nt", "stages": 0, "tile_k": 16, "tile_m": 192, "tile_n": 240}
#include "cutlass/cutlass.h"
#include "cutlass/gemm/collective/collective_builder.hpp"
#include "cutlass/gemm/device/gemm_universal_adapter.h"
#include "cutlass/gemm/kernel/gemm_universal.hpp"
#include "cutlass/epilogue/collective/collective_builder.hpp"

using ElemA = cutlass::bfloat16_t;
using ElemB = cutlass::bfloat16_t;
using ElemCD = cutlass::bfloat16_t;
using Acc  = float;
using TileShape    = cute::Shape<cute::_192, cute::_240, cute::_16>;
using ClusterShape = cute::Shape<cute::_2, cute::_1, cute::_1>;

using CollectiveEpilogue = typename cutlass::epilogue::collective::CollectiveBuilder<
    cutlass::arch::Sm90, cutlass::arch::OpClassTensorOp,
    TileShape, ClusterShape,
    cutlass::epilogue::collective::EpilogueTileAuto,
    Acc, Acc,
    ElemCD, cutlass::layout::RowMajor, 128 / cutlass::sizeof_bits<ElemCD>::value,
    ElemCD, cutlass::layout::RowMajor, 128 / cutlass::sizeof_bits<ElemCD>::value,
    cutlass::epilogue::collective::EpilogueScheduleAuto
  >::CollectiveOp;

using CollectiveMainloop = typename cutlass::gemm::collective::CollectiveBuilder<
    cutlass::arch::Sm90, cutlass::arch::OpClassTensorOp,
    ElemA, cutlass::layout::RowMajor, 128 / cutlass::sizeof_bits<ElemA>::value,
    ElemB, cutlass::layout::ColumnMajor, 128 / cutlass::sizeof_bits<ElemB>::value,
    Acc,
    TileShape, ClusterShape,
    cutlass::gemm::collective::StageCountAutoCarveout<static_cast<int>(sizeof(typename CollectiveEpilogue::SharedStorage))>,
    cutlass::gemm::collective::KernelScheduleAuto
  >::CollectiveOp;

using GemmKernel = cutlass::gemm::kernel::GemmUniversal<
    cute::Shape<int,int,int,int>,
    CollectiveMainloop,
    CollectiveEpilogue
>;
using Gemm = cutlass::gemm::device::GemmUniversalAdapter<GemmKernel>;

// Force the device kernel symbol into the cubin without needing a host main.
auto* _anchor = &cutlass::device_kernel<GemmKernel>;


// ===== COMPILED SASS (sm_90a) =====

	.target	sm_90a

	.elftype	@"ET_EXEC"


//--------------------- .note.nv.tkinfo           --------------------------
	.section	.note.nv.tkinfo,"",@"SHT_NOTE"
	.sectionflags	@"SHF_NOTE_NV_TKINFO"
	.tkinfo
        /*0018*/ 	.word	0x00000002
        /*0030*/ 	.string	""
        /*0030*/ 	.string	"ptxas"
        /*0030*/ 	.string	"Cuda compilation tools, release 13.0, V13.0.88"
        /*0030*/ 	.string	"Build cuda_13.0.r13.0/compiler.36424714_0"
        /*0030*/ 	.string	"-arch sm_90a -m 64 "



//--------------------- .note.nv.cuinfo           --------------------------
	.section	.note.nv.cuinfo,"",@"SHT_NOTE"
	.sectionflags	@"SHF_NOTE_NV_CUINFO"
        /*0018*/ 	.short	0x0002
        /*001a*/ 	.short	0x005a
        /*001c*/ 	.short	0x0082
	.zero		2


//--------------------- .nv.info                  --------------------------
	.section	.nv.info,"",@"SHT_CUDA_INFO"
	.align	4


	//----- nvinfo : EIATTR_REGCOUNT
	.align		4
        /*0000*/ 	.byte	0x04, 0x2f
        /*0002*/ 	.short	(.L_15 - .L_14)
	.align		4
.L_14:
        /*0004*/ 	.word	index@(_ZN7cutlass13device_kernelINS_4gemm6kernel13GemmUniversalIN4cute5tupleIJiiiiEEENS1_10collective13CollectiveMmaINS1_34MainloopSm90TmaGmmaWarpSpecializedILi16ENS5_IJNS4_1CILi2EEENSA_ILi1EEESC_EEENS1_35KernelTmaWarpSpecializedCooperativeEEENS5_IJNSA_ILi192EEENSA_ILi240EEENSA_ILi16EEEEEENS_10bfloat16_tENS5_IJlSC_lEEESK_SL_NS4_8TiledMMAINS4_8MMA_AtomIJNS4_4SM904GMMA27MMA_64x16x16_F32BF16BF16_SSILNSP_5MajorE0ELSR_0ELNSP_7ScaleInE1ELSS_1EEEEEENS4_6LayoutISD_NS5_IJSC_NSA_ILi0EEESW_EEEEENS5_IJNS4_10UnderscoreESZ_SZ_EEEEENS4_13SM90_TMA_LOADENS4_14ComposedLayoutINS4_7SwizzleILi1ELi4ELi3EEENS4_18smem_ptr_flag_bitsILi16EEENSV_INS5_IJNSA_ILi8EEESI_EEENS5_IJSI_SC_EEEEEEEvNS4_8identityENS4_23SM90_TMA_LOAD_MULTICASTES1C_vS1D_EENS_8epilogue10collective6detail29Sm90TmaWarpSpecializedAdapterINS1H_15DefaultEpilogueISK_SL_SL_NS1G_6thread17LinearCombinationISK_Li1EffLNS1L_9ScaleType4KindE0ELNS_15FloatRoundStyleE2ESK_EENS1_15EpilogueDefaultEEEEEvvEEEEvNT_6ParamsE)
        /*0008*/ 	.word	0x000000a8


	//----- nvinfo : EIATTR_FRAME_SIZE
	.align		4
.L_15:
        /*000c*/ 	.byte	0x04, 0x11
        /*000e*/ 	.short	(.L_17 - .L_16)
	.align		4
.L_16:
        /*0010*/ 	.word	index@(_ZN7cutlass13device_kernelINS_4gemm6kernel13GemmUniversalIN4cute5tupleIJiiiiEEENS1_10collective13CollectiveMmaINS1_34MainloopSm90TmaGmmaWarpSpecializedILi16ENS5_IJNS4_1CILi2EEENSA_ILi1EEESC_EEENS1_35KernelTmaWarpSpecializedCooperativeEEENS5_IJNSA_ILi192EEENSA_ILi240EEENSA_ILi16EEEEEENS_10bfloat16_tENS5_IJlSC_lEEESK_SL_NS4_8TiledMMAINS4_8MMA_AtomIJNS4_4SM904GMMA27MMA_64x16x16_F32BF16BF16_SSILNSP_5MajorE0ELSR_0ELNSP_7ScaleInE1ELSS_1EEEEEENS4_6LayoutISD_NS5_IJSC_NSA_ILi0EEESW_EEEEENS5_IJNS4_10UnderscoreESZ_SZ_EEEEENS4_13SM90_TMA_LOADENS4_14ComposedLayoutINS4_7SwizzleILi1ELi4ELi3EEENS4_18smem_ptr_flag_bitsILi16EEENSV_INS5_IJNSA_ILi8EEESI_EEENS5_IJSI_SC_EEEEEEEvNS4_8identityENS4_23SM90_TMA_LOAD_MULTICASTES1C_vS1D_EENS_8epilogue10collective6detail29Sm90TmaWarpSpecializedAdapterINS1H_15DefaultEpilogueISK_SL_SL_NS1G_6thread17LinearCombinationISK_Li1EffLNS1L_9ScaleType4KindE0ELNS_15FloatRoundStyleE2ESK_EENS1_15EpilogueDefaultEEEEEvvEEEEvNT_6ParamsE)
        /*0014*/ 	.word	0x00000170


	//----- nvinfo : EIATTR_MIN_STACK_SIZE
	.align		4
.L_17:
        /*0018*/ 	.byte	0x04, 0x12
        /*001a*/ 	.short	(.L_19 - .L_18)
	.align		4
.L_18:
        /*001c*/ 	.word	index@(_ZN7cutlass13device_kernelINS_4gemm6kernel13GemmUniversalIN4cute5tupleIJiiiiEEENS1_10collective13CollectiveMmaINS1_34MainloopSm90TmaGmmaWarpSpecializedILi16ENS5_IJNS4_1CILi2EEENSA_ILi1EEESC_EEENS1_35KernelTmaWarpSpecializedCooperativeEEENS5_IJNSA_ILi192EEENSA_ILi240EEENSA_ILi16EEEEEENS_10bfloat16_tENS5_IJlSC_lEEESK_SL_NS4_8TiledMMAINS4_8MMA_AtomIJNS4_4SM904GMMA27MMA_64x16x16_F32BF16BF16_SSILNSP_5MajorE0ELSR_0ELNSP_7ScaleInE1ELSS_1EEEEEENS4_6LayoutISD_NS5_IJSC_NSA_ILi0EEESW_EEEEENS5_IJNS4_10UnderscoreESZ_SZ_EEEEENS4_13SM90_TMA_LOADENS4_14ComposedLayoutINS4_7SwizzleILi1ELi4ELi3EEENS4_18smem_ptr_flag_bitsILi16EEENSV_INS5_IJNSA_ILi8EEESI_EEENS5_IJSI_SC_EEEEEEEvNS4_8identityENS4_23SM90_TMA_LOAD_MULTICASTES1C_vS1D_EENS_8epilogue10collective6detail29Sm90TmaWarpSpecializedAdapterINS1H_15DefaultEpilogueISK_SL_SL_NS1G_6thread17LinearCombinationISK_Li1EffLNS1L_9ScaleType4KindE0ELNS_15FloatRoundStyleE2ESK_EENS1_15EpilogueDefaultEEEEEvvEEEEvNT_6ParamsE)
        /*0020*/ 	.word	0x00000170
.L_19:


//--------------------- .nv.compat                --------------------------
	.section	.nv.compat,"",@"SHT_CUDA_COMPAT_INFO"
	.align	4
        /*0000*/ 	.byte	0x02, 0x09, 0x01, 0x00, 0x02, 0x02, 0x04, 0x00, 0x02, 0x05, 0x05, 0x00, 0x03, 0x07, 0x01, 0x01
        /*0010*/ 	.byte	0x02, 0x03, 0x01, 0x00, 0x02, 0x06, 0x01, 0x00, 0x04, 0x0b, 0x08, 0x00, 0x00, 0x00, 0x00, 0x00
        /*0020*/ 	.byte	0x00, 0x00, 0x00, 0x00


//--------------------- .nv.info._ZN7cutlass13device_kernelINS_4gemm6kernel13GemmUniversalIN4cute5tupleIJiiiiEEENS1_10collective13CollectiveMmaINS1_34MainloopSm90TmaGmmaWarpSpecializedILi16ENS5_IJNS4_1CILi2EEENSA_ILi1EEESC_EEENS1_35KernelTmaWarpSpecializedCooperativeEEENS5_IJNSA_ILi192EEENSA_ILi240EEENSA_ILi16EEEEEENS_10bfloat16_tENS5_IJlSC_lEEESK_SL_NS4_8TiledMMAINS4_8MMA_AtomIJNS4_4SM904GMMA27MMA_64x16x16_F32BF16BF16_SSILNSP_5MajorE0ELSR_0ELNSP_7ScaleInE1ELSS_1EEEEEENS4_6LayoutISD_NS5_IJSC_NSA_ILi0EEESW_EEEEENS5_IJNS4_10UnderscoreESZ_SZ_EEEEENS4_13SM90_TMA_LOADENS4_14ComposedLayoutINS4_7SwizzleILi1ELi4ELi3EEENS4_18smem_ptr_flag_bitsILi16EEENSV_INS5_IJNSA_ILi8EEESI_EEENS5_IJSI_SC_EEEEEEEvNS4_8identityENS4_23SM90_TMA_LOAD_MULTICASTES1C_vS1D_EENS_8epilogue10collective6detail29Sm90TmaWarpSpecializedAdapterINS1H_15DefaultEpilogueISK_SL_SL_NS1G_6thread17LinearCombinationISK_Li1EffLNS1L_9ScaleType4KindE0ELNS_15FloatRoundStyleE2ESK_EENS1_15EpilogueDefaultEEEEEvvEEEEvNT_6ParamsE --------------------------
	.section	.nv.info._ZN7cutlass13device_kernelINS_4gemm6kernel13GemmUniversalIN4cute5tupleIJiiiiEEENS1_10collective13CollectiveMmaINS1_34MainloopSm90TmaGmmaWarpSpecializedILi16ENS5_IJNS4_1CILi2EEENSA_ILi1EEESC_EEENS1_35KernelTmaWarpSpecializedCooperativeEEENS5_IJNSA_ILi192EEENSA_ILi240EEENSA_ILi16EEEEEENS_10bfloat16_tENS5_IJlSC_lEEESK_SL_NS4_8TiledMMAINS4_8MMA_AtomIJNS4_4SM904GMMA27MMA_64x16x16_F32BF16BF16_SSILNSP_5MajorE0ELSR_0ELNSP_7ScaleInE1ELSS_1EEEEEENS4_6LayoutISD_NS5_IJSC_NSA_ILi0EEESW_EEEEENS5_IJNS4_10UnderscoreESZ_SZ_EEEEENS4_13SM90_TMA_LOADENS4_14ComposedLayoutINS4_7SwizzleILi1ELi4ELi3EEENS4_18smem_ptr_flag_bitsILi16EEENSV_INS5_IJNSA_ILi8EEESI_EEENS5_IJSI_SC_EEEEEEEvNS4_8identityENS4_23SM90_TMA_LOAD_MULTICASTES1C_vS1D_EENS_8epilogue10collective6detail29Sm90TmaWarpSpecializedAdapterINS1H_15DefaultEpilogueISK_SL_SL_NS1G_6thread17LinearCombinationISK_Li1EffLNS1L_9ScaleType4KindE0ELNS_15FloatRoundStyleE2ESK_EENS1_15EpilogueDefaultEEEEEvvEEEEvNT_6ParamsE,"",@"SHT_CUDA_INFO"
	.sectionflags	@""
	.align	4


	//----- nvinfo : EIATTR_CUDA_API_VERSION
	.align		4
        /*0000*/ 	.byte	0x04, 0x37
        /*0002*/ 	.short	(.L_21 - .L_20)
.L_20:
        /*0004*/ 	.word	0x00000082


	//----- nvinfo : EIATTR_KPARAM_INFO
	.align		4
.L_21:
        /*0008*/ 	.byte	0x04, 0x17
        /*000a*/ 	.short	(.L_23 - .L_22)
.L_22:
        /*000c*/ 	.word	0x00000000
        /*0010*/ 	.short	0x0000
        /*0012*/ 	.short	0x0070
        /*0014*/ 	.byte	0x00, 0xf0, 0x01, 0x10


	//----- nvinfo : EIATTR_SPARSE_MMA_MASK
	.align		4
.L_23:
        /*0018*/ 	.byte	0x03, 0x50
        /*001a*/ 	.short	0x0000


	//----- nvinfo : EIATTR_MAXREG_COUNT
	.align		4
        /*001c*/ 	.byte	0x03, 0x1b
        /*001e*/ 	.short	0x00a8


	//----- nvinfo : EIATTR_NUM_BARRIERS
	.align		4
        /*0020*/ 	.byte	0x02, 0x4c
        /*0022*/ 	.byte	0x01
	.zero		1


	//----- nvinfo : EIATTR_EXTERNS
	.align		4
        /*0024*/ 	.byte	0x04, 0x0f
        /*0026*/ 	.short	(.L_25 - .L_24)


	//   ....[0]....
	.align		4
.L_24:
        /*0028*/ 	.word	index@(__assertfail)


	//----- nvinfo : EIATTR_ANNOTATIONS
	.align		4
.L_25:
        /*002c*/ 	.byte	0x04, 0x55
        /*002e*/ 	.short	(.L_27 - .L_26)


	//   ....[0]....
.L_26:
        /*0030*/ 	.word	0x00000001
        /*0034*/ 	.byte	0x50, 0x08, 0x00, 0x00, 0x01, 0x00, 0x00, 0x00, 0x50, 0x09, 0x00, 0x00, 0x01, 0x00, 0x00, 0x00
        /* <DEDUP_REMOVED lines=190> */
        /*0c24*/ 	.byte	0x30, 0x69, 0x01, 0x00


	//----- nvinfo : EIATTR_MERCURY_ISA_VERSION
	.align		4
.L_27:
        /*0c28*/ 	.byte	0x03, 0x5f
        /*0c2a*/ 	.short	0x0101


	//----- nvinfo : EIATTR_INT_WARP_WIDE_INSTR_OFFSETS
	.align		4
        /*0c2c*/ 	.byte	0x04, 0x31
        /*0c2e*/ 	.short	(.L_29 - .L_28)


	//   ....[0]....
.L_28:
        /*0c30*/ 	.word	0x00000650


	//   ....[1]....
        /*0c34*/ 	.word	0x00000660


	//   ....[2]....
        /*0c38*/ 	.word	0x00000820


	//----- nvinfo : EIATTR_COOP_GROUP_MASK_REGIDS
	.align		4
.L_29:
        /*0c3c*/ 	.byte	0x04, 0x29
        /*0c3e*/ 	.short	(.L_31 - .L_30)


	//   ....[0]....
.L_30:
        /*0c40*/ 	.word	0xffffffff


	//   ....[1]....
        /*0c44*/ 	.word	0xffffffff


	//   ....[2]....
        /*0c48*/ 	.word	0xffffffff


	//   ....[3]....
        /*0c4c*/ 	.word	0xffffffff


	//   ....[4]....
        /*0c50*/ 	.word	0xffffffff


	//   ....[5]....
        /*0c54*/ 	.word	0xffffffff


	//----- nvinfo : EIATTR_COOP_GROUP_INSTR_OFFSETS
	.align		4
.L_31:
        /*0c58*/ 	.byte	0x04, 0x28
        /*0c5a*/ 	.short	(.L_33 - .L_32)


	//   ....[0]....
.L_32:
        /*0c5c*/ 	.word	0x00000070


	//   ....[1]....
        /*0c60*/ 	.word	0x00000080


	//   ....[2]....
        /*0c64*/ 	.word	0x00000140


	//   ....[3]....
        /*0c68*/ 	.word	0x00000490


	//   ....[4]....
        /*0c6c*/ 	.word	0x000009d0


	//   ....[5]....
        /*0c70*/ 	.word	0x00001530


	//----- nvinfo : EIATTR_REG_RECONFIG
	.align		4
.L_33:
        /*0c74*/ 	.byte	0x01, 0x54
	.zero		2


	//----- nvinfo : EIATTR_SYSCALL_OFFSETS
	.align		4
        /*0c78*/ 	.byte	0x04, 0x46
        /*0c7a*/ 	.short	(.L_35 - .L_34)


	//   ....[0]....
.L_34:
        /*0c7c*/ 	.word	0x000016e0


	//----- nvinfo : EIATTR_MBARRIER_INSTR_OFFSETS
	.align		4
.L_35:
        /*0c80*/ 	.byte	0x04, 0x39
        /*0c82*/ 	.short	(.L_37 - .L_36)


	//   ....[0]....
.L_36:
        /*0c84*/ 	.word	0x00000260
        /*0c88*/ 	.word	0x000000ff
        /*0c8c*/ 	.word	0x00000000
        /*0c90*/ 	.short	0x0100
        /*0c92*/ 	.byte	0x08
	.zero		1


	//   ....[1]....
        /*0c94*/ 	.word	0x00000270
        /*0c98*/ 	.word	0x000000ff
        /*0c9c*/ 	.word	0x00000080
        /*0ca0*/ 	.short	0x0100
        /*0ca2*/ 	.byte	0x08
	.zero		1


	//   ....[2]....
        /*0ca4*/ 	.word	0x00000280
        /*0ca8*/ 	.word	0x000000ff
        /*0cac*/ 	.word	0x00000008
        /*0cb0*/ 	.short	0x0100
        /*0cb2*/ 	.byte	0x08
	.zero		1


	//   ....[3]....
        /*0cb4*/ 	.word	0x00000290
        /*0cb8*/ 	.word	0x000000ff
        /*0cbc*/ 	.word	0x00000088
        /*0cc0*/ 	.short	0x0100
        /*0cc2*/ 	.byte	0x08
	.zero		1


	//   ....[4]....
        /*0cc4*/ 	.word	0x000002a0
        /*0cc8*/ 	.word	0x000000ff
        /*0ccc*/ 	.word	0x00000010
        /*0cd0*/ 	.short	0x0100
        /*0cd2*/ 	.byte	0x08
	.zero		1


	//   ....[5]....
        /*0cd4*/ 	.word	0x000002b0
        /*0cd8*/ 	.word	0x000000ff
        /*0cdc*/ 	.word	0x00000090
        /*0ce0*/ 	.short	0x0100
        /*0ce2*/ 	.byte	0x08
	.zero		1


	//   ....[6]....
        /*0ce4*/ 	.word	0x000002c0
        /*0ce8*/ 	.word	0x000000ff
        /*0cec*/ 	.word	0x00000018
        /*0cf0*/ 	.short	0x0100
        /*0cf2*/ 	.byte	0x08
	.zero		1


	//   ....[7]....
        /*0cf4*/ 	.word	0x000002d0
        /*0cf8*/ 	.word	0x000000ff
        /*0cfc*/ 	.word	0x00000098
        /*0d00*/ 	.short	0x0100
        /*0d02*/ 	.byte	0x08
	.zero		1


	//   ....[8]....
        /*0d04*/ 	.word	0x000002e0
        /*0d08*/ 	.word	0x000000ff
        /*0d0c*/ 	.word	0x00000020
        /*0d10*/ 	.short	0x0100
        /*0d12*/ 	.byte	0x08
	.zero		1


	//   ....[9]....
        /*0d14*/ 	.word	0x000002f0
        /*0d18*/ 	.word	0x000000ff
        /*0d1c*/ 	.word	0x000000a0
        /*0d20*/ 	.short	0x0100
        /*0d22*/ 	.byte	0x08
	.zero		1


	//   ....[10]....
        /*0d24*/ 	.word	0x00000300
        /*0d28*/ 	.word	0x000000ff
        /*0d2c*/ 	.word	0x00000028
        /*0d30*/ 	.short	0x0100
        /*0d32*/ 	.byte	0x08
	.zero		1


	//   ....[11]....
        /*0d34*/ 	.word	0x00000310
        /*0d38*/ 	.word	0x000000ff
        /*0d3c*/ 	.word	0x000000a8
        /*0d40*/ 	.short	0x0100
        /*0d42*/ 	.byte	0x08
	.zero		1


	//   ....[12]....
        /*0d44*/ 	.word	0x00000320
        /*0d48*/ 	.word	0x000000ff
        /*0d4c*/ 	.word	0x00000030
        /*0d50*/ 	.short	0x0100
        /*0d52*/ 	.byte	0x08
	.zero		1


	//   ....[13]....
        /*0d54*/ 	.word	0x00000330
        /*0d58*/ 	.word	0x000000ff
        /*0d5c*/ 	.word	0x000000b0
        /*0d60*/ 	.short	0x0100
        /*0d62*/ 	.byte	0x08
	.zero		1


	//   ....[14]....
        /*0d64*/ 	.word	0x00000340
        /*0d68*/ 	.word	0x000000ff
        /*0d6c*/ 	.word	0x00000038
        /*0d70*/ 	.short	0x0100
        /*0d72*/ 	.byte	0x08
	.zero		1


	//   ....[15]....
        /*0d74*/ 	.word	0x00000350
        /*0d78*/ 	.word	0x000000ff
        /*0d7c*/ 	.word	0x000000b8
        /*0d80*/ 	.short	0x0100
        /*0d82*/ 	.byte	0x08
	.zero		1


	//   ....[16]....
        /*0d84*/ 	.word	0x00000360
        /*0d88*/ 	.word	0x000000ff
        /*0d8c*/ 	.word	0x00000040
        /*0d90*/ 	.short	0x0100
        /*0d92*/ 	.byte	0x08
	.zero		1


	//   ....[17]....
        /*0d94*/ 	.word	0x00000370
        /*0d98*/ 	.word	0x000000ff
        /*0d9c*/ 	.word	0x000000c0
        /*0da0*/ 	.short	0x0100
        /*0da2*/ 	.byte	0x08
	.zero		1


	//   ....[18]....
        /*0da4*/ 	.word	0x00000380
        /*0da8*/ 	.word	0x000000ff
        /*0dac*/ 	.word	0x00000048
        /*0db0*/ 	.short	0x0100
        /*0db2*/ 	.byte	0x08
	.zero		1


	//   ....[19]....
        /*0db4*/ 	.word	0x00000390
        /*0db8*/ 	.word	0x000000ff
        /*0dbc*/ 	.word	0x000000c8
        /*0dc0*/ 	.short	0x0100
        /*0dc2*/ 	.byte	0x08
	.zero		1


	//   ....[20]....
        /*0dc4*/ 	.word	0x000003a0
        /*0dc8*/ 	.word	0x000000ff
        /*0dcc*/ 	.word	0x00000050
        /*0dd0*/ 	.short	0x0100
        /*0dd2*/ 	.byte	0x08
	.zero		1


	//   ....[21]....
        /*0dd4*/ 	.word	0x000003b0
        /*0dd8*/ 	.word	0x000000ff
        /*0ddc*/ 	.word	0x000000d0
        /*0de0*/ 	.short	0x0100
        /*0de2*/ 	.byte	0x08
	.zero		1


	//   ....[22]....
        /*0de4*/ 	.word	0x000003c0
        /*0de8*/ 	.word	0x000000ff
        /*0dec*/ 	.word	0x00000058
        /*0df0*/ 	.short	0x0100
        /*0df2*/ 	.byte	0x08
	.zero		1


	//   ....[23]....
        /*0df4*/ 	.word	0x000003d0
        /*0df8*/ 	.word	0x000000ff
        /*0dfc*/ 	.word	0x000000d8
        /*0e00*/ 	.short	0x0100
        /*0e02*/ 	.byte	0x08
	.zero		1


	//   ....[24]....
        /*0e04*/ 	.word	0x000003e0
        /*0e08*/ 	.word	0x000000ff
        /*0e0c*/ 	.word	0x00000060
        /*0e10*/ 	.short	0x0100
        /*0e12*/ 	.byte	0x08
	.zero		1


	//   ....[25]....
        /*0e14*/ 	.word	0x000003f0
        /*0e18*/ 	.word	0x000000ff
        /*0e1c*/ 	.word	0x000000e0
        /*0e20*/ 	.short	0x0100
        /*0e22*/ 	.byte	0x08
	.zero		1


	//   ....[26]....
        /*0e24*/ 	.word	0x00000400
        /*0e28*/ 	.word	0x000000ff
        /*0e2c*/ 	.word	0x00000068
        /*0e30*/ 	.short	0x0100
        /*0e32*/ 	.byte	0x08
	.zero		1


	//   ....[27]....
        /*0e34*/ 	.word	0x00000410
        /*0e38*/ 	.word	0x000000ff
        /*0e3c*/ 	.word	0x000000e8
        /*0e40*/ 	.short	0x0100
        /*0e42*/ 	.byte	0x08
	.zero		1


	//   ....[28]....
        /*0e44*/ 	.word	0x00000420
        /*0e48*/ 	.word	0x000000ff
        /*0e4c*/ 	.word	0x00000070
        /*0e50*/ 	.short	0x0100
        /*0e52*/ 	.byte	0x08
	.zero		1


	//   ....[29]....
        /*0e54*/ 	.word	0x00000430
        /*0e58*/ 	.word	0x000000ff
        /*0e5c*/ 	.word	0x000000f0
        /*0e60*/ 	.short	0x0100
        /*0e62*/ 	.byte	0x08
	.zero		1


	//   ....[30]....
        /*0e64*/ 	.word	0x00000440
        /*0e68*/ 	.word	0x000000ff
        /*0e6c*/ 	.word	0x00000078
        /*0e70*/ 	.short	0x0100
        /*0e72*/ 	.byte	0x08
	.zero		1


	//   ....[31]....
        /*0e74*/ 	.word	0x00000450
        /*0e78*/ 	.word	0x000000ff
        /*0e7c*/ 	.word	0x000000f8
        /*0e80*/ 	.short	0x0100
        /*0e82*/ 	.byte	0x08
	.zero		1


	//   ....[32]....
        /*0e84*/ 	.word	0x000008e0
        /*0e88*/ 	.word	0x000000ff
        /*0e8c*/ 	.word	0x00000110
        /*0e90*/ 	.short	0x0100
        /*0e92*/ 	.byte	0x06
	.zero		1


	//   ....[33]....
        /*0e94*/ 	.word	0x00000970
        /*0e98*/ 	.word	0x000000ff
        /*0e9c*/ 	.word	0x00000118
        /*0ea0*/ 	.short	0x0100
        /*0ea2*/ 	.byte	0x06
	.zero		1


	//   ....[34]....
        /*0ea4*/ 	.word	0x000017c0
        /*0ea8*/ 	.word	0x00000003
        /*0eac*/ 	.word	0x00000000
        /*0eb0*/ 	.short	0x010a
        /*0eb2*/ 	.byte	0x3f
	.zero		1


	//   ....[35]....
        /*0eb4*/ 	.word	0x00001800
        /*0eb8*/ 	.word	0x00000003
        /*0ebc*/ 	.word	0x00000000
        /*0ec0*/ 	.short	0x010a
        /*0ec2*/ 	.byte	0x3f
	.zero		1


	//   ....[36]....
        /*0ec4*/ 	.word	0x000027c0
        /*0ec8*/ 	.word	0x000000ff
        /*0ecc*/ 	.word	0x00000000
        /*0ed0*/ 	.short	0x010a
        /*0ed2*/ 	.byte	0x04
	.zero		1


	//   ....[37]....
        /*0ed4*/ 	.word	0x00002800
        /*0ed8*/ 	.word	0x000000ff
        /*0edc*/ 	.word	0x00000000
        /*0ee0*/ 	.short	0x010a
        /*0ee2*/ 	.byte	0x04
	.zero		1


	//   ....[38]....
        /*0ee4*/ 	.word	0x00003940
        /*0ee8*/ 	.word	0x00000005
        /*0eec*/ 	.word	0x00000000
        /*0ef0*/ 	.short	0x0101
        /*0ef2*/ 	.byte	0x3f
	.zero		1


	//   ....[39]....
        /*0ef4*/ 	.word	0x00003b30
        /*0ef8*/ 	.word	0x00000000
        /*0efc*/ 	.word	0x00000000
        /*0f00*/ 	.short	0x0101
        /*0f02*/ 	.byte	0x3f
	.zero		1


	//   ....[40]....
        /*0f04*/ 	.word	0x00015e90
        /*0f08*/ 	.word	0x0000000f
        /*0f0c*/ 	.word	0x00000080
        /*0f10*/ 	.short	0x010a
        /*0f12*/ 	.byte	0x3f
	.zero		1


	//   ....[41]....
        /*0f14*/ 	.word	0x00016260
        /*0f18*/ 	.word	0x00000003
        /*0f1c*/ 	.word	0x00000118
        /*0f20*/ 	.short	0x0101
        /*0f22*/ 	.byte	0x3f
	.zero		1


	//   ....[42]....
        /*0f24*/ 	.word	0x000169f0
        /*0f28*/ 	.word	0x00000007
        /*0f2c*/ 	.word	0x00000000
        /*0f30*/ 	.short	0x010a
        /*0f32*/ 	.byte	0x3f
	.zero		1


	//   ....[43]....
        /*0f34*/ 	.word	0x00016a70
        /*0f38*/ 	.word	0x00000009
        /*0f3c*/ 	.word	0x00000000
        /*0f40*/ 	.short	0x010a
        /*0f42*/ 	.byte	0x3f
	.zero		1


	//   ....[44]....
        /*0f44*/ 	.word	0x00016b00
        /*0f48*/ 	.word	0x00000006
        /*0f4c*/ 	.word	0x00000000
        /*0f50*/ 	.short	0x010a
        /*0f52*/ 	.byte	0x3f
	.zero		1


	//   ....[45]....
        /*0f54*/ 	.word	0x00016b90
        /*0f58*/ 	.word	0x00000009
        /*0f5c*/ 	.word	0x00000000
        /*0f60*/ 	.short	0x010a
        /*0f62*/ 	.byte	0x3f
	.zero		1


	//   ....[46]....
        /*0f64*/ 	.word	0x00016c20
        /*0f68*/ 	.word	0x00000006
        /*0f6c*/ 	.word	0x00000000
        /*0f70*/ 	.short	0x010a
        /*0f72*/ 	.byte	0x3f
	.zero		1


	//   ....[47]....
        /*0f74*/ 	.word	0x00016cb0
        /*0f78*/ 	.word	0x00000009
        /*0f7c*/ 	.word	0x00000000
        /*0f80*/ 	.short	0x010a
        /*0f82*/ 	.byte	0x3f
	.zero		1


	//   ....[48]....
        /*0f84*/ 	.word	0x00016d40
        /*0f88*/ 	.word	0x00000006
        /*0f8c*/ 	.word	0x00000000
        /*0f90*/ 	.short	0x010a
        /*0f92*/ 	.byte	0x3f
	.zero		1


	//   ....[49]....
        /*0f94*/ 	.word	0x00016dd0
        /*0f98*/ 	.word	0x00000009
        /*0f9c*/ 	.word	0x00000000
        /*0fa0*/ 	.short	0x010a
        /*0fa2*/ 	.byte	0x3f
	.zero		1


	//   ....[50]....
        /*0fa4*/ 	.word	0x00016e60
        /*0fa8*/ 	.word	0x00000006
        /*0fac*/ 	.word	0x00000000
        /*0fb0*/ 	.short	0x010a
        /*0fb2*/ 	.byte	0x3f
	.zero		1


	//   ....[51]....
        /*0fb4*/ 	.word	0x00016ef0
        /*0fb8*/ 	.word	0x00000009
        /*0fbc*/ 	.word	0x00000000
        /*0fc0*/ 	.short	0x010a
        /*0fc2*/ 	.byte	0x3f
	.zero		1


	//   ....[52]....
        /*0fc4*/ 	.word	0x00016f80
        /*0fc8*/ 	.word	0x00000006
        /*0fcc*/ 	.word	0x00000000
        /*0fd0*/ 	.short	0x010a
        /*0fd2*/ 	.byte	0x3f
	.zero		1


	//   ....[53]....
        /*0fd4*/ 	.word	0x00017010
        /*0fd8*/ 	.word	0x00000009
        /*0fdc*/ 	.word	0x00000000
        /*0fe0*/ 	.short	0x010a
        /*0fe2*/ 	.byte	0x3f
	.zero		1


	//   ....[54]....
        /*0fe4*/ 	.word	0x000170a0
        /*0fe8*/ 	.word	0x00000006
        /*0fec*/ 	.word	0x00000000
        /*0ff0*/ 	.short	0x010a
        /*0ff2*/ 	.byte	0x3f
	.zero		1


	//   ....[55]....
        /*0ff4*/ 	.word	0x00017130
        /*0ff8*/ 	.word	0x00000009
        /*0ffc*/ 	.word	0x00000000
        /*1000*/ 	.short	0x010a
        /*1002*/ 	.byte	0x3f
	.zero		1


	//   ....[56]....
        /*1004*/ 	.word	0x000171c0
        /*1008*/ 	.word	0x00000006
        /*100c*/ 	.word	0x00000000
        /*1010*/ 	.short	0x010a
        /*1012*/ 	.byte	0x3f
	.zero		1


	//   ....[57]....
        /*1014*/ 	.word	0x00017250
        /*1018*/ 	.word	0x00000003
        /*101c*/ 	.word	0x00000000
        /*1020*/ 	.short	0x010a
        /*1022*/ 	.byte	0x3f
	.zero		1


	//   ....[58]....
        /*1024*/ 	.word	0x000172b0
        /*1028*/ 	.word	0x00000003
        /*102c*/ 	.word	0x00000000
        /*1030*/ 	.short	0x010a
        /*1032*/ 	.byte	0x3f
	.zero		1


	//   ....[59]....
        /*1034*/ 	.word	0x00017310
        /*1038*/ 	.word	0x00000009
        /*103c*/ 	.word	0x00000000
        /*1040*/ 	.short	0x010a
        /*1042*/ 	.byte	0x3f
	.zero		1


	//   ....[60]....
        /*1044*/ 	.word	0x000173e0
        /*1048*/ 	.word	0x0000000f
        /*104c*/ 	.word	0x00000080
        /*1050*/ 	.short	0x010a
        /*1052*/ 	.byte	0x3f
	.zero		1


	//   ....[61]....
        /*1054*/ 	.word	0x000174b0
        /*1058*/ 	.word	0x00000007
        /*105c*/ 	.word	0x00000000
        /*1060*/ 	.short	0x010a
        /*1062*/ 	.byte	0x3f
	.zero		1


	//   ....[62]....
        /*1064*/ 	.word	0x00017500
        /*1068*/ 	.word	0x00000009
        /*106c*/ 	.word	0x00000000
        /*1070*/ 	.short	0x010a
        /*1072*/ 	.byte	0x3f
	.zero		1


	//   ....[63]....
        /*1074*/ 	.word	0x00017550
        /*1078*/ 	.word	0x00000006
        /*107c*/ 	.word	0x00000000
        /*1080*/ 	.short	0x010a
        /*1082*/ 	.byte	0x3f
	.zero		1


	//   ....[64]....
        /*1084*/ 	.word	0x000175a0
        /*1088*/ 	.word	0x00000009
        /*108c*/ 	.word	0x00000000
        /*1090*/ 	.short	0x010a
        /*1092*/ 	.byte	0x3f
	.zero		1


	//   ....[65]....
        /*1094*/ 	.word	0x000175f0
        /*1098*/ 	.word	0x00000006
        /*109c*/ 	.word	0x00000000
        /*10a0*/ 	.short	0x010a
        /*10a2*/ 	.byte	0x3f
	.zero		1


	//   ....[66]....
        /*10a4*/ 	.word	0x00017640
        /*10a8*/ 	.word	0x00000009
        /*10ac*/ 	.word	0x00000000
        /*10b0*/ 	.short	0x010a
        /*10b2*/ 	.byte	0x3f
	.zero		1


	//   ....[67]....
        /*10b4*/ 	.word	0x00017690
        /*10b8*/ 	.word	0x00000006
        /*10bc*/ 	.word	0x00000000
        /*10c0*/ 	.short	0x010a
        /*10c2*/ 	.byte	0x3f
	.zero		1


	//   ....[68]....
        /*10c4*/ 	.word	0x000176e0
        /*10c8*/ 	.word	0x00000009
        /*10cc*/ 	.word	0x00000000
        /*10d0*/ 	.short	0x010a
        /*10d2*/ 	.byte	0x3f
	.zero		1


	//   ....[69]....
        /*10d4*/ 	.word	0x00017730
        /*10d8*/ 	.word	0x00000006
        /*10dc*/ 	.word	0x00000000
        /*10e0*/ 	.short	0x010a
        /*10e2*/ 	.byte	0x3f
	.zero		1


	//   ....[70]....
        /*10e4*/ 	.word	0x00017780
        /*10e8*/ 	.word	0x00000009
        /*10ec*/ 	.word	0x00000000
        /*10f0*/ 	.short	0x010a
        /*10f2*/ 	.byte	0x3f
	.zero		1


	//   ....[71]....
        /*10f4*/ 	.word	0x000177d0
        /*10f8*/ 	.word	0x00000006
        /*10fc*/ 	.word	0x00000000
        /*1100*/ 	.short	0x010a
        /*1102*/ 	.byte	0x3f
	.zero		1


	//   ....[72]....
        /*1104*/ 	.word	0x00017820
        /*1108*/ 	.word	0x00000009
        /*110c*/ 	.word	0x00000000
        /*1110*/ 	.short	0x010a
        /*1112*/ 	.byte	0x3f
	.zero		1


	//   ....[73]....
        /*1114*/ 	.word	0x00017870
        /*1118*/ 	.word	0x00000006
        /*111c*/ 	.word	0x00000000
        /*1120*/ 	.short	0x010a
        /*1122*/ 	.byte	0x3f
	.zero		1


	//   ....[74]....
        /*1124*/ 	.word	0x000178c0
        /*1128*/ 	.word	0x00000009
        /*112c*/ 	.word	0x00000000
        /*1130*/ 	.short	0x010a
        /*1132*/ 	.byte	0x3f
	.zero		1


	//   ....[75]....
        /*1134*/ 	.word	0x00017910
        /*1138*/ 	.word	0x00000006
        /*113c*/ 	.word	0x00000000
        /*1140*/ 	.short	0x010a
        /*1142*/ 	.byte	0x3f
	.zero		1


	//----- nvinfo : EIATTR_NUM_MBARRIERS
	.align		4
.L_37:
        /*1144*/ 	.byte	0x03, 0x38
        /*1146*/ 	.short	0x0022


	//----- nvinfo : EIATTR_EXIT_INSTR_OFFSETS
	.align		4
        /*1148*/ 	.byte	0x04, 0x1c
        /*114a*/ 	.short	(.L_39 - .L_38)


	//   ....[0]....
.L_38:
        /*114c*/ 	.word	0x00000b50


	//   ....[1]....
        /*1150*/ 	.word	0x000013f0


	//   ....[2]....
        /*1154*/ 	.word	0x00015560


	//   ....[3]....
        /*1158*/ 	.word	0x00015b10


	//   ....[4]....
        /*115c*/ 	.word	0x000172a0


	//----- nvinfo : EIATTR_MAX_THREADS
	.align		4
.L_39:
        /*1160*/ 	.byte	0x04, 0x05
        /*1162*/ 	.short	(.L_41 - .L_40)
.L_40:
        /*1164*/ 	.word	0x00000180
        /*1168*/ 	.word	0x00000001
        /*116c*/ 	.word	0x00000001


	//----- nvinfo : EIATTR_CRS_STACK_SIZE
	.align		4
.L_41:
        /*1170*/ 	.byte	0x04, 0x1e
        /*1172*/ 	.short	(.L_43 - .L_42)
.L_42:
        /*1174*/ 	.word	0x00000000


	//----- nvinfo : EIATTR_CBANK_PARAM_SIZE
	.align		4
.L_43:
        /*1178*/ 	.byte	0x03, 0x19
        /*117a*/ 	.short	0x0470


	//----- nvinfo : EIATTR_PARAM_CBANK
	.align		4
        /*117c*/ 	.byte	0x04, 0x0a
        /*117e*/ 	.short	(.L_45 - .L_44)
	.align		4
.L_44:
        /*1180*/ 	.word	index@(.nv.constant0._ZN7cutlass13device_kernelINS_4gemm6kernel13GemmUniversalIN4cute5tupleIJiiiiEEENS1_10collective13CollectiveMmaINS1_34MainloopSm90TmaGmmaWarpSpecializedILi16ENS5_IJNS4_1CILi2EEENSA_ILi1EEESC_EEENS1_35KernelTmaWarpSpecializedCooperativeEEENS5_IJNSA_ILi192EEENSA_ILi240EEENSA_ILi16EEEEEENS_10bfloat16_tENS5_IJlSC_lEEESK_SL_NS4_8TiledMMAINS4_8MMA_AtomIJNS4_4SM904GMMA27MMA_64x16x16_F32BF16BF16_SSILNSP_5MajorE0ELSR_0ELNSP_7ScaleInE1ELSS_1EEEEEENS4_6LayoutISD_NS5_IJSC_NSA_ILi0EEESW_EEEEENS5_IJNS4_10UnderscoreESZ_SZ_EEEEENS4_13SM90_TMA_LOADENS4_14ComposedLayoutINS4_7SwizzleILi1ELi4ELi3EEENS4_18smem_ptr_flag_bitsILi16EEENSV_INS5_IJNSA_ILi8EEESI_EEENS5_IJSI_SC_EEEEEEEvNS4_8identityENS4_23SM90_TMA_LOAD_MULTICASTES1C_vS1D_EENS_8epilogue10collective6detail29Sm90TmaWarpSpecializedAdapterINS1H_15DefaultEpilogueISK_SL_SL_NS1G_6thread17LinearCombinationISK_Li1EffLNS1L_9ScaleType4KindE0ELNS_15FloatRoundStyleE2ESK_EENS1_15EpilogueDefaultEEEEEvvEEEEvNT_6ParamsE)
        /*1184*/ 	.short	0x0210
        /*1186*/ 	.short	0x0470


	//----- nvinfo : EIATTR_SW_WAR
	.align		4
.L_45:
        /*1188*/ 	.byte	0x04, 0x36
        /*118a*/ 	.short	(.L_47 - .L_46)
.L_46:
        /*118c*/ 	.word	0x00000008
.L_47:


//--------------------- .nv.callgraph             --------------------------
	.section	.nv.callgraph,"",@"SHT_CUDA_CALLGRAPH"
	.align	4
	.sectionentsize	8
	.align		4
        /*0000*/ 	.word	0x00000000
	.align		4
        /*0004*/ 	.word	0xffffffff
	.align		4
        /*0008*/ 	.word	index@(_ZN7cutlass13device_kernelINS_4gemm6kernel13GemmUniversalIN4cute5tupleIJiiiiEEENS1_10collective13CollectiveMmaINS1_34MainloopSm90TmaGmmaWarpSpecializedILi16ENS5_IJNS4_1CILi2EEENSA_ILi1EEESC_EEENS1_35KernelTmaWarpSpecializedCooperativeEEENS5_IJNSA_ILi192EEENSA_ILi240EEENSA_ILi16EEEEEENS_10bfloat16_tENS5_IJlSC_lEEESK_SL_NS4_8TiledMMAINS4_8MMA_AtomIJNS4_4SM904GMMA27MMA_64x16x16_F32BF16BF16_SSILNSP_5MajorE0ELSR_0ELNSP_7ScaleInE1ELSS_1EEEEEENS4_6LayoutISD_NS5_IJSC_NSA_ILi0EEESW_EEEEENS5_IJNS4_10UnderscoreESZ_SZ_EEEEENS4_13SM90_TMA_LOADENS4_14ComposedLayoutINS4_7SwizzleILi1ELi4ELi3EEENS4_18smem_ptr_flag_bitsILi16EEENSV_INS5_IJNSA_ILi8EEESI_EEENS5_IJSI_SC_EEEEEEEvNS4_8identityENS4_23SM90_TMA_LOAD_MULTICASTES1C_vS1D_EENS_8epilogue10collective6detail29Sm90TmaWarpSpecializedAdapterINS1H_15DefaultEpilogueISK_SL_SL_NS1G_6thread17LinearCombinationISK_Li1EffLNS1L_9ScaleType4KindE0ELNS_15FloatRoundStyleE2ESK_EENS1_15EpilogueDefaultEEEEEvvEEEEvNT_6ParamsE)
	.align		4
        /*000c*/ 	.word	index@(__assertfail)
	.align		4
        /*0010*/ 	.word	0x00000000
	.align		4
        /*0014*/ 	.word	0xfffffffe
	.align		4
        /*0018*/ 	.word	0x00000000
	.align		4
        /*001c*/ 	.word	0xfffffffd
	.align		4
        /*0020*/ 	.word	0x00000000
	.align		4
        /*0024*/ 	.word	0xfffffffc


//--------------------- .nv.constant4             --------------------------
	.section	.nv.constant4,"a",@progbits
	.align	8
	.align		8
.nv.constant4:
        /*0000*/ 	.dword	__assertfail
	.align		8
        /*0008*/ 	.dword	__unnamed_1
	.align		8
        /*0010*/ 	.dword	_ZN40_INTERNAL_7f747947_4_k_cu_b1179bf1_180154cuda3std3__45__cpo5beginE
	.align		8
        /*0018*/ 	.dword	_ZN40_INTERNAL_7f747947_4_k_cu_b1179bf1_180154cuda3std3__45__cpo3endE
	.align		8
        /*0020*/ 	.dword	_ZN40_INTERNAL_7f747947_4_k_cu_b1179bf1_180154cuda3std3__45__cpo6cbeginE
	.align		8
        /*0028*/ 	.dword	_ZN40_INTERNAL_7f747947_4_k_cu_b1179bf1_180154cuda3std3__45__cpo4cendE
	.align		8
        /*0030*/ 	.dword	_ZN40_INTERNAL_7f747947_4_k_cu_b1179bf1_180154cuda3std3__442_GLOBAL__N__7f747947_4_k_cu_b1179bf1_180156ignoreE
	.align		8
        /*0038*/ 	.dword	_ZN40_INTERNAL_7f747947_4_k_cu_b1179bf1_180154cuda3std3__419piecewise_constructE
	.align		8
        /*0040*/ 	.dword	_ZN40_INTERNAL_7f747947_4_k_cu_b1179bf1_180154cuda3std3__48in_placeE
	.align		8
        /*0048*/ 	.dword	_ZN40_INTERNAL_7f747947_4_k_cu_b1179bf1_180154cuda3std6ranges3__45__cpo4swapE
	.align		8
        /*0050*/ 	.dword	_ZN40_INTERNAL_7f747947_4_k_cu_b1179bf1_180154cuda3std6ranges3__45__cpo9iter_moveE
	.align		8
        /*0058*/ 	.dword	_ZN40_INTERNAL_7f747947_4_k_cu_b1179bf1_180154cute7productE
	.align		8
        /*0060*/ 	.dword	_ZN40_INTERNAL_7f747947_4_k_cu_b1179bf1_180154cute1_E
	.align		8
        /*0068*/ 	.dword	$str$22
	.align		8
        /*0070*/ 	.dword	$str$23


//--------------------- .text._ZN7cutlass13device_kernelINS_4gemm6kernel13GemmUniversalIN4cute5tupleIJiiiiEEENS1_10collective13CollectiveMmaINS1_34MainloopSm90TmaGmmaWarpSpecializedILi16ENS5_IJNS4_1CILi2EEENSA_ILi1EEESC_EEENS1_35KernelTmaWarpSpecializedCooperativeEEENS5_IJNSA_ILi192EEENSA_ILi240EEENSA_ILi16EEEEEENS_10bfloat16_tENS5_IJlSC_lEEESK_SL_NS4_8TiledMMAINS4_8MMA_AtomIJNS4_4SM904GMMA27MMA_64x16x16_F32BF16BF16_SSILNSP_5MajorE0ELSR_0ELNSP_7ScaleInE1ELSS_1EEEEEENS4_6LayoutISD_NS5_IJSC_NSA_ILi0EEESW_EEEEENS5_IJNS4_10UnderscoreESZ_SZ_EEEEENS4_13SM90_TMA_LOADENS4_14ComposedLayoutINS4_7SwizzleILi1ELi4ELi3EEENS4_18smem_ptr_flag_bitsILi16EEENSV_INS5_IJNSA_ILi8EEESI_EEENS5_IJSI_SC_EEEEEEEvNS4_8identityENS4_23SM90_TMA_LOAD_MULTICASTES1C_vS1D_EENS_8epilogue10collective6detail29Sm90TmaWarpSpecializedAdapterINS1H_15DefaultEpilogueISK_SL_SL_NS1G_6thread17LinearCombinationISK_Li1EffLNS1L_9ScaleType4KindE0ELNS_15FloatRoundStyleE2ESK_EENS1_15EpilogueDefaultEEEEEvvEEEEvNT_6ParamsE --------------------------
	.section	.text._ZN7cutlass13device_kernelINS_4gemm6kernel13GemmUniversalIN4cute5tupleIJiiiiEEENS1_10collective13CollectiveMmaINS1_34MainloopSm90TmaGmmaWarpSpecializedILi16ENS5_IJNS4_1CILi2EEENSA_ILi1EEESC_EEENS1_35KernelTmaWarpSpecializedCooperativeEEENS5_IJNSA_ILi192EEENSA_ILi240EEENSA_ILi16EEEEEENS_10bfloat16_tENS5_IJlSC_lEEESK_SL_NS4_8TiledMMAINS4_8MMA_AtomIJNS4_4SM904GMMA27MMA_64x16x16_F32BF16BF16_SSILNSP_5MajorE0ELSR_0ELNSP_7ScaleInE1ELSS_1EEEEEENS4_6LayoutISD_NS5_IJSC_NSA_ILi0EEESW_EEEEENS5_IJNS4_10UnderscoreESZ_SZ_EEEEENS4_13SM90_TMA_LOADENS4_14ComposedLayoutINS4_7SwizzleILi1ELi4ELi3EEENS4_18smem_ptr_flag_bitsILi16EEENSV_INS5_IJNSA_ILi8EEESI_EEENS5_IJSI_SC_EEEEEEEvNS4_8identityENS4_23SM90_TMA_LOAD_MULTICASTES1C_vS1D_EENS_8epilogue10collective6detail29Sm90TmaWarpSpecializedAdapterINS1H_15DefaultEpilogueISK_SL_SL_NS1G_6thread17LinearCombinationISK_Li1EffLNS1L_9ScaleType4KindE0ELNS_15FloatRoundStyleE2ESK_EENS1_15EpilogueDefaultEEEEEvvEEEEvNT_6ParamsE,"ax",@progbits
	.align	128
.text._ZN7cutlass13device_kernelINS_4gemm6kernel13GemmUniversalIN4cute5tupleIJiiiiEEENS1_10collective13CollectiveMmaINS1_34MainloopSm90TmaGmmaWarpSpecializedILi16ENS5_IJNS4_1CILi2EEENSA_ILi1EEESC_EEENS1_35KernelTmaWarpSpecializedCooperativeEEENS5_IJNSA_ILi192EEENSA_ILi240EEENSA_ILi16EEEEEENS_10bfloat16_tENS5_IJlSC_lEEESK_SL_NS4_8TiledMMAINS4_8MMA_AtomIJNS4_4SM904GMMA27MMA_64x16x16_F32BF16BF16_SSILNSP_5MajorE0ELSR_0ELNSP_7ScaleInE1ELSS_1EEEEEENS4_6LayoutISD_NS5_IJSC_NSA_ILi0EEESW_EEEEENS5_IJNS4_10UnderscoreESZ_SZ_EEEEENS4_13SM90_TMA_LOADENS4_14ComposedLayoutINS4_7SwizzleILi1ELi4ELi3EEENS4_18smem_ptr_flag_bitsILi16EEENSV_INS5_IJNSA_ILi8EEESI_EEENS5_IJSI_SC_EEEEEEEvNS4_8identityENS4_23SM90_TMA_LOAD_MULTICASTES1C_vS1D_EENS_8epilogue10collective6detail29Sm90TmaWarpSpecializedAdapterINS1H_15DefaultEpilogueISK_SL_SL_NS1G_6thread17LinearCombinationISK_Li1EffLNS1L_9ScaleType4KindE0ELNS_15FloatRoundStyleE2ESK_EENS1_15EpilogueDefaultEEEEEvvEEEEvNT_6ParamsE:
        .type           _ZN7cutlass13device_kernelINS_4gemm6kernel13GemmUniversalIN4cute5tupleIJiiiiEEENS1_10collective13CollectiveMmaINS1_34MainloopSm90TmaGmmaWarpSpecializedILi16ENS5_IJNS4_1CILi2EEENSA_ILi1EEESC_EEENS1_35KernelTmaWarpSpecializedCooperativeEEENS5_IJNSA_ILi192EEENSA_ILi240EEENSA_ILi16EEEEEENS_10bfloat16_tENS5_IJlSC_lEEESK_SL_NS4_8TiledMMAINS4_8MMA_AtomIJNS4_4SM904GMMA27MMA_64x16x16_F32BF16BF16_SSILNSP_5MajorE0ELSR_0ELNSP_7ScaleInE1ELSS_1EEEEEENS4_6LayoutISD_NS5_IJSC_NSA_ILi0EEESW_EEEEENS5_IJNS4_10UnderscoreESZ_SZ_EEEEENS4_13SM90_TMA_LOADENS4_14ComposedLayoutINS4_7SwizzleILi1ELi4ELi3EEENS4_18smem_ptr_flag_bitsILi16EEENSV_INS5_IJNSA_ILi8EEESI_EEENS5_IJSI_SC_EEEEEEEvNS4_8identityENS4_23SM90_TMA_LOAD_MULTICASTES1C_vS1D_EENS_8epilogue10collective6detail29Sm90TmaWarpSpecializedAdapterINS1H_15DefaultEpilogueISK_SL_SL_NS1G_6thread17LinearCombinationISK_Li1EffLNS1L_9ScaleType4KindE0ELNS_15FloatRoundStyleE2ESK_EENS1_15EpilogueDefaultEEEEEvvEEEEvNT_6ParamsE,@function
        .size           _ZN7cutlass13device_kernelINS_4gemm6kernel13GemmUniversalIN4cute5tupleIJiiiiEEENS1_10collective13CollectiveMmaINS1_34MainloopSm90TmaGmmaWarpSpecializedILi16ENS5_IJNS4_1CILi2EEENSA_ILi1EEESC_EEENS1_35KernelTmaWarpSpecializedCooperativeEEENS5_IJNSA_ILi192EEENSA_ILi240EEENSA_ILi16EEEEEENS_10bfloat16_tENS5_IJlSC_lEEESK_SL_NS4_8TiledMMAINS4_8MMA_AtomIJNS4_4SM904GMMA27MMA_64x16x16_F32BF16BF16_SSILNSP_5MajorE0ELSR_0ELNSP_7ScaleInE1ELSS_1EEEEEENS4_6LayoutISD_NS5_IJSC_NSA_ILi0EEESW_EEEEENS5_IJNS4_10UnderscoreESZ_SZ_EEEEENS4_13SM90_TMA_LOADENS4_14ComposedLayoutINS4_7SwizzleILi1ELi4ELi3EEENS4_18smem_ptr_flag_bitsILi16EEENSV_INS5_IJNSA_ILi8EEESI_EEENS5_IJSI_SC_EEEEEEEvNS4_8identityENS4_23SM90_TMA_LOAD_MULTICASTES1C_vS1D_EENS_8epilogue10collective6detail29Sm90TmaWarpSpecializedAdapterINS1H_15DefaultEpilogueISK_SL_SL_NS1G_6thread17LinearCombinationISK_Li1EffLNS1L_9ScaleType4KindE0ELNS_15FloatRoundStyleE2ESK_EENS1_15EpilogueDefaultEEEEEvvEEEEvNT_6ParamsE,(.L_x_572 - _ZN7cutlass13device_kernelINS_4gemm6kernel13GemmUniversalIN4cute5tupleIJiiiiEEENS1_10collective13CollectiveMmaINS1_34MainloopSm90TmaGmmaWarpSpecializedILi16ENS5_IJNS4_1CILi2EEENSA_ILi1EEESC_EEENS1_35KernelTmaWarpSpecializedCooperativeEEENS5_IJNSA_ILi192EEENSA_ILi240EEENSA_ILi16EEEEEENS_10bfloat16_tENS5_IJlSC_lEEESK_SL_NS4_8TiledMMAINS4_8MMA_AtomIJNS4_4SM904GMMA27MMA_64x16x16_F32BF16BF16_SSILNSP_5MajorE0ELSR_0ELNSP_7ScaleInE1ELSS_1EEEEEENS4_6LayoutISD_NS5_IJSC_NSA_ILi0EEESW_EEEEENS5_IJNS4_10UnderscoreESZ_SZ_EEEEENS4_13SM90_TMA_LOADENS4_14ComposedLayoutINS4_7SwizzleILi1ELi4ELi3EEENS4_18smem_ptr_flag_bitsILi16EEENSV_INS5_IJNSA_ILi8EEESI_EEENS5_IJSI_SC_EEEEEEEvNS4_8identityENS4_23SM90_TMA_LOAD_MULTICASTES1C_vS1D_EENS_8epilogue10collective6detail29Sm90TmaWarpSpecializedAdapterINS1H_15DefaultEpilogueISK_SL_SL_NS1G_6thread17LinearCombinationISK_Li1EffLNS1L_9ScaleType4KindE0ELNS_15FloatRoundStyleE2ESK_EENS1_15EpilogueDefaultEEEEEvvEEEEvNT_6ParamsE)
        .other          _ZN7cutlass13device_kernelINS_4gemm6kernel13GemmUniversalIN4cute5tupleIJiiiiEEENS1_10collective13CollectiveMmaINS1_34MainloopSm90TmaGmmaWarpSpecializedILi16ENS5_IJNS4_1CILi2EEENSA_ILi1EEESC_EEENS1_35KernelTmaWarpSpecializedCooperativeEEENS5_IJNSA_ILi192EEENSA_ILi240EEENSA_ILi16EEEEEENS_10bfloat16_tENS5_IJlSC_lEEESK_SL_NS4_8TiledMMAINS4_8MMA_AtomIJNS4_4SM904GMMA27MMA_64x16x16_F32BF16BF16_SSILNSP_5MajorE0ELSR_0ELNSP_7ScaleInE1ELSS_1EEEEEENS4_6LayoutISD_NS5_IJSC_NSA_ILi0EEESW_EEEEENS5_IJNS4_10UnderscoreESZ_SZ_EEEEENS4_13SM90_TMA_LOADENS4_14ComposedLayoutINS4_7SwizzleILi1ELi4ELi3EEENS4_18smem_ptr_flag_bitsILi16EEENSV_INS5_IJNSA_ILi8EEESI_EEENS5_IJSI_SC_EEEEEEEvNS4_8identityENS4_23SM90_TMA_LOAD_MULTICASTES1C_vS1D_EENS_8epilogue10collective6detail29Sm90TmaWarpSpecializedAdapterINS1H_15DefaultEpilogueISK_SL_SL_NS1G_6thread17LinearCombinationISK_Li1EffLNS1L_9ScaleType4KindE0ELNS_15FloatRoundStyleE2ESK_EENS1_15EpilogueDefaultEEEEEvvEEEEvNT_6ParamsE,@"STO_CUDA_ENTRY STV_DEFAULT"
_ZN7cutlass13device_kernelINS_4gemm6kernel13GemmUniversalIN4cute5tupleIJiiiiEEENS1_10collective13CollectiveMmaINS1_34MainloopSm90TmaGmmaWarpSpecializedILi16ENS5_IJNS4_1CILi2EEENSA_ILi1EEESC_EEENS1_35KernelTmaWarpSpecializedCooperativeEEENS5_IJNSA_ILi192EEENSA_ILi240EEENSA_ILi16EEEEEENS_10bfloat16_tENS5_IJlSC_lEEESK_SL_NS4_8TiledMMAINS4_8MMA_AtomIJNS4_4SM904GMMA27MMA_64x16x16_F32BF16BF16_SSILNSP_5MajorE0ELSR_0ELNSP_7ScaleInE1ELSS_1EEEEEENS4_6LayoutISD_NS5_IJSC_NSA_ILi0EEESW_EEEEENS5_IJNS4_10UnderscoreESZ_SZ_EEEEENS4_13SM90_TMA_LOADENS4_14ComposedLayoutINS4_7SwizzleILi1ELi4ELi3EEENS4_18smem_ptr_flag_bitsILi16EEENSV_INS5_IJNSA_ILi8EEESI_EEENS5_IJSI_SC_EEEEEEEvNS4_8identityENS4_23SM90_TMA_LOAD_MULTICASTES1C_vS1D_EENS_8epilogue10collective6detail29Sm90TmaWarpSpecializedAdapterINS1H_15DefaultEpilogueISK_SL_SL_NS1G_6thread17LinearCombinationISK_Li1EffLNS1L_9ScaleType4KindE0ELNS_15FloatRoundStyleE2ESK_EENS1_15EpilogueDefaultEEEEEvvEEEEvNT_6ParamsE:
[----:B------:R-:W0:Y:S02]  /*0000*/  LDC R1, c[0x0][0x28] ;  /* 0x00000a00ff017b82 */ /* 0x000e240000000800 */
[----:B0-----:R-:W-:Y:S01]  /*0010*/  VIADD R1, R1, 0xfffffe90 ;  /* 0xfffffe9001017836 */ /* 0x001fe20000000000 */
[----:B------:R-:W0:Y:S01]  /*0020*/  S2R R5, SR_TID.X ;  /* 0x0000000000057919 */ /* 0x000e220000002100 */
[----:B------:R-:W-:Y:S01]  /*0030*/  ELECT P0, URZ, PT ;  /* 0x00000000003f782f */ /* 0x000fe20003800000 */
[----:B------:R-:W-:Y:S01]  /*0040*/  BSSY B0, `(.L_x_0) ;  /* 0x000000f000007945 */ /* 0x000fe20003800000 */
[--C-:B0-----:R-:W-:Y:S02]  /*0050*/  SHF.R.U32.HI R0, RZ, 0x5, R5.reuse ;  /* 0x00000005ff007819 */ /* 0x101fe40000011605 */
[----:B------:R-:W-:-:S03]  /*0060*/  SHF.R.U32.HI R2, RZ, 0x7, R5 ;  /* 0x00000007ff027819 */ /* 0x000fc60000011605 */
[----:B------:R-:W0:Y:S04]  /*0070*/  SHFL.IDX PT, R3, R0, RZ, 0x1f ;  /* 0x00001fff00037589 */ /* 0x000e2800000e0000 */
[----:B------:R1:W2:Y:S01]  /*0080*/  SHFL.IDX PT, R6, R2, RZ, 0x1f ;  /* 0x00001fff02067589 */ /* 0x0002a200000e0000 */
[----:B0-----:R-:W-:-:S13]  /*0090*/  ISETP.NE.OR P0, PT, R3, RZ, !P0 ;  /* 0x000000ff0300720c */ /* 0x001fda0004705670 */
[----:B-12---:R-:W-:Y:S05]  /*00a0*/  @P0 BRA `(.L_x_1) ;  /* 0x0000000000200947 */ /* 0x006fea0003800000 */
[----:B------:R-:W-:Y:S02]  /*00b0*/  ULDC.64 UR4, c[0x0][0x198] ;  /* 0x0000660000047ab9 */ /* 0x000fe40000000a00 */
[----:B------:R-:W-:Y:S02]  /*00c0*/  UIADD3 UR6, UP0, UR4, 0xf0, URZ ;  /* 0x000000f004067890 */ /* 0x000fe4000ff1e03f */
[----:B------:R-:W-:Y:S02]  /*00d0*/  UIADD3 UR4, UP1, UR4, 0x1f0, URZ ;  /* 0x000001f004047890 */ /* 0x000fe4000ff3e03f */
[----:B------:R-:W-:Y:S02]  /*00e0*/  UIADD3.X UR7, URZ, UR5, URZ, UP0, !UPT ;  /* 0x000000053f077290 */ /* 0x000fe400087fe43f */
[----:B------:R-:W-:-:S07]  /*00f0*/  UIADD3.X UR5, URZ, UR5, URZ, UP1, !UPT ;  /* 0x000000053f057290 */ /* 0x000fce0008ffe43f */
[----:B------:R0:W-:Y:S02]  /*0100*/  UTMACCTL.PF [UR6] ;  /* 0x00000000060079b9 */ /* 0x0001e40008040000 */
[----:B------:R0:W-:Y:S02]  /*0110*/  UTMACCTL.PF [UR4] ;  /* 0x00000000040079b9 */ /* 0x0001e40008040000 */
[----:B0-----:R-:W-:Y:S01]  /*0120*/  NOP ;  /* 0x0000000000007918 */ /* 0x001fe20000000000 */
.L_x_1:
[----:B------:R-:W-:Y:S05]  /*0130*/  BSYNC B0 ;  /* 0x0000000000007941 */ /* 0x000fea0003800000 */
.L_x_0:
[----:B------:R-:W0:Y:S02]  /*0140*/  SHFL.IDX PT, R4, R0, RZ, 0x1f ;  /* 0x00001fff00047589 */ /* 0x000e2400000e0000 */
[----:B0-----:R-:W-:-:S13]  /*0150*/  ISETP.NE.AND P0, PT, R4, RZ, PT ;  /* 0x000000ff0400720c */ /* 0x001fda0003f05270 */
[----:B------:R-:W-:Y:S05]  /*0160*/  @P0 BRA `(.L_x_2) ;  /* 0x0000000000c40947 */ /* 0x000fea0003800000 */
[----:B------:R-:W-:Y:S01]  /*0170*/  ELECT P0, URZ, PT ;  /* 0x00000000003f782f */ /* 0x000fe20003800000 */
[----:B------:R-:W-:-:S12]  /*0180*/  BSSY B0, `(.L_x_2) ;  /* 0x000002f000007945 */ /* 0x000fd80003800000 */
[----:B------:R-:W-:Y:S05]  /*0190*/  @!P0 BRA `(.L_x_3) ;  /* 0x0000000000b48947 */ /* 0x000fea0003800000 */
[----:B------:R-:W0:Y:S01]  /*01a0*/  S2UR UR8, SR_CgaCtaId ;  /* 0x00000000000879c3 */ /* 0x000e220000008800 */
[----:B------:R-:W-:Y:S01]  /*01b0*/  UMOV UR4, 0x400 ;  /* 0x0000040000047882 */ /* 0x000fe20000000000 */
[----:B------:R-:W-:Y:S01]  /*01c0*/  UMOV UR5, 0x1 ;  /* 0x0000000100057882 */ /* 0x000fe20000000000 */
[----:B------:R-:W-:Y:S02]  /*01d0*/  UMOV UR6, 0x4 ;  /* 0x0000000400067882 */ /* 0x000fe40000000000 */
[----:B------:R-:W-:-:S04]  /*01e0*/  UIADD3 UR6, -UR6, 0x100000, URZ ;  /* 0x0010000006067890 */ /* 0x000fc8000fffe13f */
[----:B------:R-:W-:Y:S02]  /*01f0*/  USHF.L.U32 UR7, UR6, 0xb, URZ ;  /* 0x0000000b06077899 */ /* 0x000fe4000800063f */
[----:B------:R-:W-:Y:S02]  /*0200*/  USHF.L.U32 UR6, UR6, 0x1, URZ ;  /* 0x0000000106067899 */ /* 0x000fe4000800063f */
[----:B0-----:R-:W-:Y:S02]  /*0210*/  ULEA UR8, UR8, UR4, 0x18 ;  /* 0x0000000408087291 */ /* 0x001fe4000f8ec03f */
[----:B------:R-:W-:-:S04]  /*0220*/  UIADD3 UR4, -UR5, 0x100000, URZ ;  /* 0x0010000005047890 */ /* 0x000fc8000fffe13f */
[----:B------:R-:W-:Y:S02]  /*0230*/  USHF.L.U32 UR5, UR4, 0xb, URZ ;  /* 0x0000000b04057899 */ /* 0x000fe4000800063f */
[----:B------:R-:W-:Y:S01]  /*0240*/  USHF.L.U32 UR4, UR4, 0x1, URZ ;  /* 0x0000000104047899 */ /* 0x000fe2000800063f */
[----:B------:R-:W0:Y:S11]  /*0250*/  FENCE.VIEW.ASYNC.S ;  /* 0x00000000000073c6 */ /* 0x000e360000000000 */
[----:B0-----:R0:W1:Y:S01]  /*0260*/  SYNCS.EXCH.64 URZ, [UR8], UR4 ;  /* 0x00000004083f75b2 */ /* 0x0010620008000100 */
[----:B------:R0:W2:Y:S01]  /*0270*/  SYNCS.EXCH.64 URZ, [UR8+0x80], UR6 ;  /* 0x00008006083f75b2 */ /* 0x0000a20008000100 */
[----:B------:R0:W3:Y:S01]  /*0280*/  SYNCS.EXCH.64 URZ, [UR8+0x8], UR4 ;  /* 0x00000804083f75b2 */ /* 0x0000e20008000100 */
[----:B------:R0:W4:Y:S01]  /*0290*/  SYNCS.EXCH.64 URZ, [UR8+0x88], UR6 ;  /* 0x00008806083f75b2 */ /* 0x0001220008000100 */
[----:B------:R0:W0:Y:S01]  /*02a0*/  SYNCS.EXCH.64 URZ, [UR8+0x10], UR4 ;  /* 0x00001004083f75b2 */ /* 0x0000220008000100 */
        /* <DEDUP_REMOVED lines=27> */
[----:B-1234-:R-:W-:Y:S01]  /*0460*/  NOP ;  /* 0x0000000000007918 */ /* 0x01efe20000000000 */
.L_x_3:
[----:B0-----:R-:W-:Y:S05]  /*0470*/  BSYNC B0 ;  /* 0x0000000000007941 */ /* 0x001fea0003800000 */
.L_x_2:
[----:B------:R-:W-:Y:S01]  /*0480*/  SHF.R.S32.HI R2, RZ, 0x1f, R5 ;  /* 0x0000001fff027819 */ /* 0x000fe20000011405 */
[----:B------:R-:W0:Y:S01]  /*0490*/  SHFL.IDX PT, R0, R0, RZ, 0x1f ;  /* 0x00001fff00007589 */ /* 0x000e2200000e0000 */
[----:B------:R-:W1:Y:S01]  /*04a0*/  S2UR UR8, SR_CTAID.X ;  /* 0x00000000000879c3 */ /* 0x000e620000002500 */
[----:B------:R-:W-:Y:S02]  /*04b0*/  ELECT P0, URZ, PT ;  /* 0x00000000003f782f */ /* 0x000fe40003800000 */
[----:B------:R-:W-:Y:S01]  /*04c0*/  LEA.HI R2, R2, R5, RZ, 0x7 ;  /* 0x0000000502027211 */ /* 0x000fe200078f38ff */
[----:B------:R-:W-:Y:S01]  /*04d0*/  ULDC UR4, c[0x0][0x150] ;  /* 0x0000540000047ab9 */ /* 0x000fe20000000800 */
[----:B------:R-:W-:Y:S01]  /*04e0*/  SHF.R.S32.HI R9, RZ, 0x1f, R4 ;  /* 0x0000001fff097819 */ /* 0x000fe20000011404 */
[----:B------:R-:W-:Y:S01]  /*04f0*/  NOP ;  /* 0x0000000000007918 */ /* 0x000fe20000000000 */
[----:B------:R-:W-:Y:S01]  /*0500*/  LOP3.LUT R2, R2, 0xffffff80, RZ, 0xc0, !PT ;  /* 0xffffff8002027812 */ /* 0x000fe200078ec0ff */
[----:B------:R-:W-:Y:S01]  /*0510*/  NOP ;  /* 0x0000000000007918 */ /* 0x000fe20000000000 */
[----:B------:R-:W-:Y:S01]  /*0520*/  LEA.HI R9, R9, R4, RZ, 0x2 ;  /* 0x0000000409097211 */ /* 0x000fe200078f10ff */
[----:B------:R-:W2:Y:S01]  /*0530*/  LDC R11, c[0x0][0x144] ;  /* 0x00005100ff0b7b82 */ /* 0x000ea20000000800 */
[----:B------:R-:W-:Y:S01]  /*0540*/  ISETP.NE.AND P3, PT, R6, RZ, PT ;  /* 0x000000ff0600720c */ /* 0x000fe20003f65270 */
[----:B------:R-:W-:Y:S01]  /*0550*/  IMAD.IADD R7, R5, 0x1, -R2 ;  /* 0x0000000105077824 */ /* 0x000fe200078e0a02 */
[----:B------:R-:W-:Y:S01]  /*0560*/  LOP3.LUT R9, R9, 0x3ffffffc, RZ, 0xc0, !PT ;  /* 0x3ffffffc09097812 */ /* 0x000fe200078ec0ff */
[----:B------:R-:W3:Y:S01]  /*0570*/  S2R R2, SR_CTAID.Y ;  /* 0x0000000000027919 */ /* 0x000ee20000002600 */
[----:B------:R-:W-:-:S02]  /*0580*/  IMAD.MOV.U32 R17, RZ, RZ, 0x1 ;  /* 0x00000001ff117424 */ /* 0x000fc400078e00ff */
[----:B------:R-:W-:Y:S01]  /*0590*/  SHF.R.S32.HI R8, RZ, 0x1f, R7 ;  /* 0x0000001fff087819 */ /* 0x000fe20000011407 */
[----:B------:R-:W-:Y:S01]  /*05a0*/  IMAD.IADD R4, R4, 0x1, -R9 ;  /* 0x0000000104047824 */ /* 0x000fe200078e0a09 */
[----:B------:R-:W4:Y:S02]  /*05b0*/  LDC R12, c[0x0][0x140] ;  /* 0x00005000ff0c7b82 */ /* 0x000f240000000800 */
[----:B------:R-:W-:Y:S02]  /*05c0*/  LEA.HI R8, R8, R7, RZ, 0x3 ;  /* 0x0000000708087211 */ /* 0x000fe400078f18ff */
[----:B0-----:R-:W-:Y:S02]  /*05d0*/  ISETP.NE.OR P0, PT, R0, RZ, !P0 ;  /* 0x000000ff0000720c */ /* 0x001fe40004705670 */
[--C-:B------:R-:W-:Y:S02]  /*05e0*/  SHF.R.S32.HI R0, RZ, 0x3, R8.reuse ;  /* 0x00000003ff007819 */ /* 0x100fe40000011408 */
[----:B------:R-:W-:-:S02]  /*05f0*/  SHF.R.S32.HI R5, RZ, 0x1f, R8 ;  /* 0x0000001fff057819 */ /* 0x000fc40000011408 */
[----:B-1----:R-:W-:Y:S02]  /*0600*/  I2FP.F32.U32 R8, UR8 ;  /* 0x0000000800087c45 */ /* 0x002fe40008201000 */
[----:B------:R-:W-:-:S03]  /*0610*/  LEA.HI R5, R5, R0, RZ, 0x2 ;  /* 0x0000000005057211 */ /* 0x000fc600078f10ff */
[----:B------:R-:W-:Y:S01]  /*0620*/  FMUL R10, R8, UR4 ;  /* 0x00000004080a7c20 */ /* 0x000fe20008400000 */
[----:B------:R-:W-:Y:S01]  /*0630*/  LOP3.LUT R5, R5, 0xfffffffc, RZ, 0xc0, !PT ;  /* 0xfffffffc05057812 */ /* 0x000fe200078ec0ff */
[----:B------:R-:W-:Y:S01]  /*0640*/  ULDC UR4, c[0x0][0x154] ;  /* 0x0000550000047ab9 */ /* 0x000fe20000000800 */
[----:B------:R-:W-:Y:S01]  /*0650*/  VOTEU.ALL UP0, P0 ;  /* 0x00000000003f7886 */ /* 0x000fe20000000000 */
[----:B------:R-:W-:Y:S02]  /*0660*/  VOTEU.ALL UP1, P0 ;  /* 0x00000000003f7886 */ /* 0x000fe40000020000 */
[----:B------:R-:W-:Y:S01]  /*0670*/  IMAD.IADD R5, R0, 0x1, -R5 ;  /* 0x0000000100057824 */ /* 0x000fe200078e0a05 */
[----:B------:R-:W0:Y:S01]  /*0680*/  F2I.U32.TRUNC.NTZ R10, R10 ;  /* 0x0000000a000a7305 */ /* 0x000e22000020f000 */
[----:B------:R-:W1:Y:S01]  /*0690*/  @!UP0 S2UR UR7, SR_CgaCtaId ;  /* 0x00000000000789c3 */ /* 0x000e620000008800 */
[----:B------:R-:W-:Y:S01]  /*06a0*/  @!UP0 UMOV UR6, 0x400 ;  /* 0x0000040000068882 */ /* 0x000fe20000000000 */
[----:B------:R-:W-:Y:S01]  /*06b0*/  IMAD R8, R4, 0x4, R5 ;  /* 0x0000000404087824 */ /* 0x000fe200078e0205 */
[----:B---3--:R-:W-:-:S02]  /*06c0*/  I2FP.F32.U32 R4, R2 ;  /* 0x0000000200047245 */ /* 0x008fc40000201000 */
[----:B----4-:R-:W-:Y:S02]  /*06d0*/  ISETP.EQ.U32.AND P2, PT, R12, 0x1, PT ;  /* 0x000000010c00780c */ /* 0x010fe40003f42070 */
[----:B------:R-:W-:Y:S01]  /*06e0*/  LEA.HI R0, R8, R8, RZ, 0x1 ;  /* 0x0000000808007211 */ /* 0x000fe200078f08ff */
[----:B------:R-:W3:Y:S03]  /*06f0*/  LDC R5, c[0x0][0x148] ;  /* 0x00005200ff057b82 */ /* 0x000ee60000000800 */
[----:B------:R-:W-:Y:S02]  /*0700*/  LOP3.LUT R9, R0, 0xfffffffe, RZ, 0xc0, !PT ;  /* 0xfffffffe00097812 */ /* 0x000fe400078ec0ff */
[----:B------:R-:W-:Y:S01]  /*0710*/  SHF.R.S32.HI R0, RZ, 0x1f, R3 ;  /* 0x0000001fff007819 */ /* 0x000fe20000011403 */
[----:B0-----:R-:W-:Y:S02]  /*0720*/  IMAD.MOV R14, RZ, RZ, -R10 ;  /* 0x000000ffff0e7224 */ /* 0x001fe400078e0a0a */
[----:B------:R-:W-:Y:S01]  /*0730*/  FMUL R10, R4, UR4 ;  /* 0x00000004040a7c20 */ /* 0x000fe20008400000 */
[----:B------:R-:W-:Y:S01]  /*0740*/  IMAD.IADD R9, R8, 0x1, -R9 ;  /* 0x0000000108097824 */ /* 0x000fe200078e0a09 */
[----:B------:R-:W-:Y:S01]  /*0750*/  LEA.HI R0, R0, R3, RZ, 0x2 ;  /* 0x0000000300007211 */ /* 0x000fe200078f10ff */
[----:B--2---:R-:W-:Y:S01]  /*0760*/  IMAD R4, R11, R14, UR8 ;  /* 0x000000080b047e24 */ /* 0x004fe2000f8e020e */
[----:B------:R-:W-:-:S02]  /*0770*/  UMOV UR4, 0x20 ;  /* 0x0000002000047882 */ /* 0x000fc40000000000 */
[----:B------:R-:W-:Y:S01]  /*0780*/  LOP3.LUT R0, R0, 0xfffffffc, RZ, 0xc0, !PT ;  /* 0xfffffffc00007812 */ /* 0x000fe200078ec0ff */
[----:B------:R-:W0:Y:S01]  /*0790*/  F2I.U32.TRUNC.NTZ R10, R10 ;  /* 0x0000000a000a7305 */ /* 0x000e22000020f000 */
[----:B------:R-:W-:Y:S01]  /*07a0*/  ISETP.NE.AND P4, PT, R9, R4, PT ;  /* 0x000000040900720c */ /* 0x000fe20003f85270 */
[----:B------:R-:W-:Y:S01]  /*07b0*/  IMAD.SHL.U32 R9, R8, 0x4, RZ ;  /* 0x0000000408097824 */ /* 0x000fe200078e00ff */
[----:B------:R-:W-:-:S04]  /*07c0*/  @!UP0 UIADD3 UR4, -UR4, 0x100000, URZ ;  /* 0x0010000004048890 */ /* 0x000fc8000fffe13f */
[----:B------:R-:W-:Y:S02]  /*07d0*/  @!UP0 USHF.L.U32 UR5, UR4, 0xb, URZ ;  /* 0x0000000b04058899 */ /* 0x000fe4000800063f */
[----:B------:R-:W-:Y:S01]  /*07e0*/  @!UP0 USHF.L.U32 UR4, UR4, 0x1, URZ ;  /* 0x0000000104048899 */ /* 0x000fe2000800063f */
[----:B------:R-:W-:Y:S01]  /*07f0*/  IMAD.IADD R0, R3, 0x1, -R0 ;  /* 0x0000000103007824 */ /* 0x000fe200078e0a00 */
[----:B-1----:R-:W-:Y:S01]  /*0800*/  @!UP0 ULEA UR6, UR7, UR6, 0x18 ;  /* 0x0000000607068291 */ /* 0x002fe2000f8ec03f */
[----:B------:R-:W-:Y:S01]  /*0810*/  LOP3.LUT R13, R8, 0xc, R9, 0x78, !PT ;  /* 0x0000000c080d7812 */ /* 0x000fe200078e7809 */
[----:B------:R-:W-:Y:S02]  /*0820*/  VOTEU.ALL UP0, P0 ;  /* 0x00000000003f7886 */ /* 0x000fe40000000000 */
[C---:B------:R-:W-:Y:S02]  /*0830*/  ISETP.NE.AND P1, PT, R0.reuse, 0x3, PT ;  /* 0x000000030000780c */ /* 0x040fe40003f25270 */
[----:B------:R-:W-:Y:S01]  /*0840*/  LOP3.LUT P0, RZ, R7, 0x7, RZ, 0xc0, !PT ;  /* 0x0000000707ff7812 */ /* 0x000fe2000780c0ff */
[----:B------:R1:W-:Y:S01]  /*0850*/  STL [R1+0xa8], R13 ;  /* 0x0000a80d01007387 */ /* 0x0003e20000100800 */
[----:B------:R-:W-:Y:S01]  /*0860*/  ISETP.EQ.OR P1, PT, R0, RZ, !P1 ;  /* 0x000000ff0000720c */ /* 0x000fe20004f22670 */
[----:B0-----:R-:W-:Y:S01]  /*0870*/  IMAD.MOV R14, RZ, RZ, -R10 ;  /* 0x000000ffff0e7224 */ /* 0x001fe200078e0a0a */
[----:B------:R-:W-:Y:S01]  /*0880*/  @P4 LEA.HI R8, R13, R13, RZ, 0x1 ;  /* 0x0000000d0d084211 */ /* 0x000fe200078f08ff */
[C---:B------:R-:W-:Y:S01]  /*0890*/  VIADD R10, R6.reuse, 0xffffffff ;  /* 0xffffffff060a7836 */ /* 0x040fe20000000000 */
[----:B------:R-:W-:Y:S01]  /*08a0*/  ISETP.EQ.AND P1, PT, R6, RZ, P1 ;  /* 0x000000ff0600720c */ /* 0x000fe20000f22270 */
[----:B---3--:R-:W-:Y:S01]  /*08b0*/  IMAD R9, R5, R14, R2 ;  /* 0x0000000e05097224 */ /* 0x008fe200078e0202 */
[----:B------:R-:W-:Y:S01]  /*08c0*/  @P4 SHF.R.S32.HI R8, RZ, 0x1, R8 ;  /* 0x00000001ff084819 */ /* 0x000fe20000011408 */
[----:B------:R-:W0:Y:S02]  /*08d0*/  FENCE.VIEW.ASYNC.S ;  /* 0x00000000000073c6 */ /* 0x000e240000000000 */
[----:B0-----:R1:W0:Y:S01]  /*08e0*/  @!UP0 SYNCS.EXCH.64 URZ, [UR6+0x110], UR4 ;  /* 0x00011004063f85b2 */ /* 0x0012220008000100 */
[----:B------:R-:W-:-:S02]  /*08f0*/  ISETP.GE.U32.AND P6, PT, R10, 0x2, PT ;  /* 0x000000020a00780c */ /* 0x000fc40003fc6070 */
[----:B------:R-:W-:Y:S02]  /*0900*/  SEL R6, RZ, 0x1, !P1 ;  /* 0x00000001ff067807 */ /* 0x000fe40004800000 */
[----:B------:R-:W-:Y:S02]  /*0910*/  @P4 ISETP.NE.AND P5, PT, R8, R9, PT ;  /* 0x000000090800420c */ /* 0x000fe40003fa5270 */
[----:B------:R-:W-:Y:S02]  /*0920*/  SEL R6, R6, 0x2, P6 ;  /* 0x0000000206067807 */ /* 0x000fe40003000000 */
[----:B------:R-:W-:Y:S02]  /*0930*/  ISETP.LT.U32.AND P0, PT, R13, 0x2, !P0 ;  /* 0x000000020d00780c */ /* 0x000fe40004701070 */
[----:B------:R-:W-:Y:S01]  /*0940*/  @P4 SEL R17, RZ, 0x1, P5 ;  /* 0x00000001ff114807 */ /* 0x000fe20002800000 */
[----:B------:R1:W-:Y:S01]  /*0950*/  STL [R1+0xac], R6 ;  /* 0x0000ac0601007387 */ /* 0x0003e20000100800 */
[----:B------:R-:W-:Y:S01]  /*0960*/  SEL R8, RZ, 0x1, !P0 ;  /* 0x00000001ff087807 */ /* 0x000fe20004000000 */
[----:B------:R1:W2:Y:S03]  /*0970*/  @!UP1 SYNCS.EXCH.64 URZ, [UR6+0x118], UR4 ;  /* 0x00011804063f95b2 */ /* 0x0002a60008000100 */
[----:B------:R-:W-:Y:S01]  /*0980*/  LOP3.LUT R17, R17, R8, RZ, 0xc0, !PT ;  /* 0x0000000811117212 */ /* 0x000fe200078ec0ff */
[----:B------:R-:W-:Y:S01]  /*0990*/  NOP ;  /* 0x0000000000007918 */ /* 0x000fe20000000000 */
[----:B------:R-:W-:Y:S05]  /*09a0*/  @!P2 BRA `(.L_x_4) ;  /* 0x000000000008a947 */ /* 0x000fea0003800000 */
[----:B0-2---:R-:W-:Y:S01]  /*09b0*/  UCGABAR_ARV ;  /* 0x00000000000079c7 */ /* 0x005fe20008000000 */
[----:B------:R-:W-:Y:S05]  /*09c0*/  BRA `(.L_x_5) ;  /* 0x0000000000047947 */ /* 0x000fea0003800000 */
.L_x_4:
[----:B0-2---:R-:W-:Y:S01]  /*09d0*/  NOP ;  /* 0x0000000000007918 */ /* 0x005fe20000000000 */
.L_x_5:
[----:B-1----:R-:W0:Y:S01]  /*09e0*/  LDC R6, c[0x0][0x65c] ;  /* 0x00019700ff067b82 */ /* 0x002e220000000800 */
[----:B------:R-:W-:Y:S01]  /*09f0*/  IMAD.MOV.U32 R7, RZ, RZ, RZ ;  /* 0x000000ffff077224 */ /* 0x000fe200078e00ff */
[----:B0-----:R-:W-:Y:S01]  /*0a00*/  ISETP.NE.AND P1, PT, R6, 0x1, PT ;  /* 0x000000010600780c */ /* 0x001fe20003f25270 */
[----:B------:R-:W-:-:S12]  /*0a10*/  IMAD.U32 R6, RZ, RZ, UR8 ;  /* 0x00000008ff067e24 */ /* 0x000fd8000f8e00ff */
[----:B------:R-:W0:Y:S01]  /*0a20*/  @P1 LDC R9, c[0x0][0x10] ;  /* 0x00000400ff091b82 */ /* 0x000e220000000800 */
[----:B------:R-:W-:Y:S02]  /*0a30*/  @P1 IMAD.MOV.U32 R3, RZ, RZ, RZ ;  /* 0x000000ffff031224 */ /* 0x000fe400078e00ff */
[----:B------:R-:W-:-:S05]  /*0a40*/  @P1 IMAD.MOV.U32 R13, RZ, RZ, RZ ;  /* 0x000000ffff0d1224 */ /* 0x000fca00078e00ff */
[----:B------:R-:W1:Y:S01]  /*0a50*/  @!P1 LDC R11, c[0x0][0xc] ;  /* 0x00000300ff0b9b82 */ /* 0x000e620000000800 */
[----:B0-----:R-:W-:-:S04]  /*0a60*/  @P1 IMAD.WIDE.U32 R8, R9, UR8, R2 ;  /* 0x0000000809081c25 */ /* 0x001fc8000f8e0002 */
[----:B------:R-:W-:Y:S02]  /*0a70*/  @P1 IMAD.MOV.U32 R15, RZ, RZ, R8 ;  /* 0x000000ffff0f1224 */ /* 0x000fe400078e0008 */
[----:B------:R-:W-:Y:S02]  /*0a80*/  @P1 IMAD.IADD R23, R9, 0x1, R13 ;  /* 0x0000000109171824 */ /* 0x000fe400078e020d */
[----:B-1----:R-:W-:-:S04]  /*0a90*/  @!P1 IMAD.WIDE.U32 R6, R2, R11, R6 ;  /* 0x0000000b02069225 */ /* 0x002fc800078e0006 */
[----:B------:R-:W-:Y:S02]  /*0aa0*/  @!P1 IMAD.MOV.U32 R15, RZ, RZ, R6 ;  /* 0x000000ffff0f9224 */ /* 0x000fe400078e0006 */
[----:B------:R-:W-:-:S03]  /*0ab0*/  @!P1 IMAD.MOV.U32 R23, RZ, RZ, R7 ;  /* 0x000000ffff179224 */ /* 0x000fc600078e0007 */
[----:B------:R0:W-:Y:S04]  /*0ac0*/  STL [R1+0xc0], R15 ;  /* 0x0000c00f01007387 */ /* 0x0001e80000100800 */
[----:B------:R0:W-:Y:S01]  /*0ad0*/  STL [R1+0xbc], R23 ;  /* 0x0000bc1701007387 */ /* 0x0001e20000100800 */
[----:B------:R-:W-:Y:S05]  /*0ae0*/  @!P2 BRA `(.L_x_6) ;  /* 0x00000000000ca947 */ /* 0x000fea0003800000 */
[----:B------:R-:W-:Y:S01]  /*0af0*/  UCGABAR_WAIT ;  /* 0x0000000000007dc7 */ /* 0x000fe20008000000 */
[----:B------:R-:W-:Y:S01]  /*0b00*/  CCTL.IVALL ;  /* 0x00000000ff00798f */ /* 0x000fe20002000000 */
[----:B------:R-:W-:Y:S05]  /*0b10*/  BRA `(.L_x_7) ;  /* 0x0000000000047947 */ /* 0x000fea0003800000 */
.L_x_6:
[----:B------:R-:W-:Y:S06]  /*0b20*/  BAR.SYNC.DEFER_BLOCKING 0x0 ;  /* 0x0000000000007b1d */ /* 0x000fec0000010000 */
.L_x_7:
[----:B------:R-:W-:Y:S05]  /*0b30*/  @!P3 BRA `(.L_x_8) ;  /* 0x00000148008cb947 */ /* 0x000fea0003800000 */
[----:B------:R-:W-:-:S13]  /*0b40*/  ISETP.GT.U32.AND P0, PT, R10, 0x1, PT ;  /* 0x000000010a00780c */ /* 0x000fda0003f04070 */
[----:B------:R-:W-:Y:S05]  /*0b50*/  @P0 EXIT ;  /* 0x000000000000094d */ /* 0x000fea0003800000 */
[----:B------:R-:W-:Y:S01]  /*0b60*/  IMAD.MOV.U32 R6, RZ, RZ, -0x1 ;  /* 0xffffffffff067424 */ /* 0x000fe200078e00ff */
[----:B------:R-:W-:Y:S01]  /*0b70*/  ULDC.64 UR4, c[0x0][0x650] ;  /* 0x0001940000047ab9 */ /* 0x000fe20000000a00 */
[----:B------:R-:W-:Y:S01]  /*0b80*/  PRMT R0, RZ, 0x7610, R0 ;  /* 0x00007610ff007816 */ /* 0x000fe20000000000 */
[----:B------:R-:W-:Y:S01]  /*0b90*/  IMAD.MOV.U32 R18, RZ, RZ, -0x1 ;  /* 0xffffffffff127424 */ /* 0x000fe200078e00ff */
[----:B------:R-:W-:Y:S01]  /*0ba0*/  ISETP.GE.U32.AND P0, PT, R15, UR4, PT ;  /* 0x000000040f007c0c */ /* 0x000fe2000bf06070 */
[----:B------:R1:W-:Y:S01]  /*0bb0*/  STL [R1+0xb8], R6 ;  /* 0x0000b80601007387 */ /* 0x0003e20000100800 */
[----:B------:R-:W-:Y:S02]  /*0bc0*/  IMAD.MOV.U32 R19, RZ, RZ, -0x1 ;  /* 0xffffffffff137424 */ /* 0x000fe400078e00ff */
[----:B------:R-:W-:-:S13]  /*0bd0*/  ISETP.GE.U32.AND.EX P0, PT, R23, UR5, PT, P0 ;  /* 0x0000000517007c0c */ /* 0x000fda000bf06100 */
[----:B-1----:R-:W-:Y:S05]  /*0be0*/  @P0 BRA `(.L_x_9) ;  /* 0x0000000400340947 */ /* 0x002fea0003800000 */
[----:B------:R-:W1:Y:S01]  /*0bf0*/  LDC.64 R18, c[0x0][0x628] ;  /* 0x00018a00ff127b82 */ /* 0x000e620000000a00 */
[----:B------:R-:W-:Y:S02]  /*0c00*/  IMAD.MOV.U32 R6, RZ, RZ, R15 ;  /* 0x000000ffff067224 */ /* 0x000fe400078e000f */
[----:B------:R-:W-:-:S05]  /*0c10*/  IMAD.MOV.U32 R7, RZ, RZ, R23 ;  /* 0x000000ffff077224 */ /* 0x000fca00078e0017 */
[----:B------:R-:W2:Y:S08]  /*0c20*/  LDC R0, c[0x0][0x630] ;  /* 0x00018c00ff007b82 */ /* 0x000eb00000000800 */
[----:B------:R-:W3:Y:S01]  /*0c30*/  LDC.64 R20, c[0x0][0x620] ;  /* 0x00018800ff147b82 */ /* 0x000ee20000000a00 */
[----:B-1----:R-:W-:-:S04]  /*0c40*/  ISETP.NE.U32.AND P0, PT, R18, RZ, PT ;  /* 0x000000ff1200720c */ /* 0x002fc80003f05070 */
[----:B------:R-:W-:-:S13]  /*0c50*/  ISETP.NE.AND.EX P0, PT, R19, RZ, PT, P0 ;  /* 0x000000ff1300720c */ /* 0x000fda0003f05300 */
[----:B--23--:R-:W-:Y:S05]  /*0c60*/  @!P0 BRA `(.L_x_10) ;  /* 0x0000000000288947 */ /* 0x00cfea0003800000 */
[----:B------:R-:W1:Y:S02]  /*0c70*/  LDC R11, c[0x0][0x634] ;  /* 0x00018d00ff0b7b82 */ /* 0x000e640000000800 */
[----:B-1----:R-:W-:-:S05]  /*0c80*/  IADD3 R11, P0, R15, R11, RZ ;  /* 0x0000000b0f0b7210 */ /* 0x002fca0007f1e0ff */
[----:B------:R-:W-:-:S04]  /*0c90*/  IMAD.X R13, RZ, RZ, R23, P0 ;  /* 0x000000ffff0d7224 */ /* 0x000fc800000e0617 */
[----:B------:R-:W-:-:S04]  /*0ca0*/  IMAD.WIDE.U32 R6, R13, R18, RZ ;  /* 0x000000120d067225 */ /* 0x000fc800078e00ff */
[----:B------:R-:W-:-:S04]  /*0cb0*/  IMAD.WIDE.U32 R8, P0, R11, R19, R6 ;  /* 0x000000130b087225 */ /* 0x000fc80007800006 */
[----:B------:R-:W-:-:S04]  /*0cc0*/  IMAD.WIDE.U32 R6, R11, R18, RZ ;  /* 0x000000120b067225 */ /* 0x000fc800078e00ff */
[----:B------:R-:W-:Y:S01]  /*0cd0*/  IMAD.X R11, RZ, RZ, RZ, P0 ;  /* 0x000000ffff0b7224 */ /* 0x000fe200000e06ff */
[----:B------:R-:W-:Y:S01]  /*0ce0*/  IADD3 RZ, P0, R7, R8, RZ ;  /* 0x0000000807ff7210 */ /* 0x000fe20007f1e0ff */
[----:B------:R-:W-:-:S04]  /*0cf0*/  IMAD.MOV.U32 R10, RZ, RZ, R9 ;  /* 0x000000ffff0a7224 */ /* 0x000fc800078e0009 */
[----:B------:R-:W-:-:S08]  /*0d00*/  IMAD.WIDE.U32.X R6, R13, R19, R10, P0 ;  /* 0x000000130d067225 */ /* 0x000fd000000e040a */
.L_x_10:
[-CC-:B------:R-:W-:Y:S01]  /*0d10*/  SHF.R.U64 R22, R6, R0.reuse, R7.reuse ;  /* 0x0000000006167219 */ /* 0x180fe20000001207 */
[----:B------:R-:W1:Y:S01]  /*0d20*/  LDC.64 R18, c[0x0][0x640] ;  /* 0x00019000ff127b82 */ /* 0x000e620000000a00 */
[----:B------:R-:W-:Y:S01]  /*0d30*/  SHF.R.U32.HI R0, RZ, R0, R7 ;  /* 0x00000000ff007219 */ /* 0x000fe20000011607 */
[----:B------:R-:W-:Y:S01]  /*0d40*/  IMAD.MOV.U32 R6, RZ, RZ, R15 ;  /* 0x000000ffff067224 */ /* 0x000fe200078e000f */
[----:B------:R-:W-:Y:S01]  /*0d50*/  IADD3 R3, P0, RZ, -R22, RZ ;  /* 0x80000016ff037210 */ /* 0x000fe20007f1e0ff */
[----:B------:R-:W-:-:S04]  /*0d60*/  IMAD R25, R5, R14, R2 ;  /* 0x0000000e05197224 */ /* 0x000fc800078e0202 */
[----:B------:R-:W2:Y:S01]  /*0d70*/  LDC R8, c[0x0][0x618] ;  /* 0x00018600ff087b82 */ /* 0x000ea20000000800 */
[----:B------:R-:W-:-:S04]  /*0d80*/  IMAD.X R7, RZ, RZ, ~R0, P0 ;  /* 0x000000ffff077224 */ /* 0x000fc800000e0e00 */
[-C--:B------:R-:W-:Y:S02]  /*0d90*/  IMAD R0, R7, R20.reuse, RZ ;  /* 0x0000001407007224 */ /* 0x080fe400078e02ff */
[----:B------:R-:W-:Y:S01]  /*0da0*/  IMAD.MOV.U32 R7, RZ, RZ, R23 ;  /* 0x000000ffff077224 */ /* 0x000fe200078e0017 */
[----:B------:R-:W3:Y:S01]  /*0db0*/  LDC R12, c[0x0][0x608] ;  /* 0x00018200ff0c7b82 */ /* 0x000ee20000000800 */
[----:B0-----:R-:W-:Y:S02]  /*0dc0*/  IMAD.MOV.U32 R23, RZ, RZ, 0x1 ;  /* 0x00000001ff177424 */ /* 0x001fe400078e00ff */
[----:B------:R-:W-:-:S04]  /*0dd0*/  IMAD.WIDE.U32 R6, R3, R20, R6 ;  /* 0x0000001403067225 */ /* 0x000fc800078e0006 */
[----:B------:R-:W-:Y:S01]  /*0de0*/  IMAD R3, R3, R21, R0 ;  /* 0x0000001503037224 */ /* 0x000fe200078e0200 */
[----:B------:R-:W0:Y:S01]  /*0df0*/  LDC R16, c[0x0][0x658] ;  /* 0x00019600ff107b82 */ /* 0x000e220000000800 */
[----:B-1----:R-:W-:Y:S02]  /*0e00*/  ISETP.NE.U32.AND P0, PT, R18, RZ, PT ;  /* 0x000000ff1200720c */ /* 0x002fe40003f05070 */
[----:B------:R-:W-:Y:S02]  /*0e10*/  IMAD.IADD R3, R7, 0x1, R3 ;  /* 0x0000000107037824 */ /* 0x000fe400078e0203 */
[----:B------:R-:W-:Y:S01]  /*0e20*/  ISETP.NE.AND.EX P0, PT, R19, RZ, PT, P0 ;  /* 0x000000ff1300720c */ /* 0x000fe20003f05300 */
[----:B------:R-:W-:Y:S02]  /*0e30*/  IMAD.MOV.U32 R7, RZ, RZ, -0x1 ;  /* 0xffffffffff077424 */ /* 0x000fe400078e00ff */
[----:B------:R-:W1:Y:S01]  /*0e40*/  LDC R13, c[0x0][0x600] ;  /* 0x00018000ff0d7b82 */ /* 0x000e620000000800 */
[----:B--2---:R-:W-:-:S02]  /*0e50*/  SHF.R.U64 R10, R6, R8, R3 ;  /* 0x00000008060a7219 */ /* 0x004fc40000001203 */
[----:B------:R-:W-:-:S05]  /*0e60*/  SHF.R.U32.HI R3, RZ, R8, R3 ;  /* 0x00000008ff037219 */ /* 0x000fca0000011603 */
[----:B------:R-:W2:Y:S01]  /*0e70*/  LDC R15, c[0x0][0x648] ;  /* 0x00019200ff0f7b82 */ /* 0x000ea20000000800 */
[-CC-:B---3--:R-:W-:Y:S02]  /*0e80*/  SHF.R.U64 R24, R10, R12.reuse, R3.reuse ;  /* 0x0000000c0a187219 */ /* 0x188fe40000001203 */
[----:B------:R-:W-:-:S05]  /*0e90*/  SHF.R.U32.HI R3, RZ, R12, R3 ;  /* 0x0000000cff037219 */ /* 0x000fca0000011603 */
[----:B------:R-:W3:Y:S01]  /*0ea0*/  LDC R21, c[0x0][0x638] ;  /* 0x00018e00ff157b82 */ /* 0x000ee20000000800 */
[-CC-:B0-----:R-:W-:Y:S02]  /*0eb0*/  SHF.R.U64 R12, R24, R16.reuse, R3.reuse ;  /* 0x00000010180c7219 */ /* 0x181fe40000001203 */
[-C--:B------:R-:W-:Y:S02]  /*0ec0*/  SHF.L.U32 R0, R7, R16.reuse, RZ ;  /* 0x0000001007007219 */ /* 0x080fe400000006ff */
[----:B------:R-:W-:Y:S01]  /*0ed0*/  SHF.R.U32.HI R3, RZ, R16, R3 ;  /* 0x00000010ff037219 */ /* 0x000fe20000011603 */
[----:B------:R-:W-:Y:S01]  /*0ee0*/  IMAD.MOV.U32 R2, RZ, RZ, R12 ;  /* 0x000000ffff027224 */ /* 0x000fe200078e000c */
[----:B------:R-:W-:Y:S01]  /*0ef0*/  LOP3.LUT R5, RZ, R0, RZ, 0x33, !PT ;  /* 0x00000000ff057212 */ /* 0x000fe200078e33ff */
[----:B------:R-:W0:Y:S01]  /*0f00*/  LDC R20, c[0x0][0x610] ;  /* 0x00018400ff147b82 */ /* 0x000e220000000800 */
[----:B------:R-:W-:Y:S05]  /*0f10*/  @!P0 BRA `(.L_x_11) ;  /* 0x0000000000288947 */ /* 0x000fea0003800000 */
[----:B------:R-:W4:Y:S02]  /*0f20*/  LDC R9, c[0x0][0x64c] ;  /* 0x00019300ff097b82 */ /* 0x000f240000000800 */
[----:B----4-:R-:W-:-:S05]  /*0f30*/  IADD3 R9, P0, R12, R9, RZ ;  /* 0x000000090c097210 */ /* 0x010fca0007f1e0ff */
        /* <DEDUP_REMOVED lines=8> */
.L_x_11:
[----:B------:R4:W-:Y:S01]  /*0fc0*/  STL [R1+0xb8], R22 ;  /* 0x0000b81601007387 */ /* 0x0009e20000100800 */
[----:B--2---:R-:W-:Y:S01]  /*0fd0*/  SHF.R.U64 R2, R2, R15, R3 ;  /* 0x0000000f02027219 */ /* 0x004fe20000001203 */
[----:B-1----:R-:W-:Y:S01]  /*0fe0*/  VIADD R3, R13, 0xffffffff ;  /* 0xffffffff0d037836 */ /* 0x002fe20000000000 */
[----:B------:R-:W-:Y:S02]  /*0ff0*/  SHF.L.U32 R0, R23, R16, RZ ;  /* 0x0000001017007219 */ /* 0x000fe400000006ff */
[----:B------:R-:W-:Y:S01]  /*1000*/  LOP3.LUT R5, R24, R5, RZ, 0xc0, !PT ;  /* 0x0000000518057212 */ /* 0x000fe200078ec0ff */
[----:B------:R-:W-:Y:S01]  /*1010*/  IMAD.MOV R6, RZ, RZ, -R2 ;  /* 0x000000ffff067224 */ /* 0x000fe200078e0a02 */
[----:B------:R-:W-:Y:S02]  /*1020*/  SEL R4, R4, R25, !P1 ;  /* 0x0000001904047207 */ /* 0x000fe40004800000 */
[----:B------:R-:W-:Y:S01]  /*1030*/  LOP3.LUT R3, R10, R3, RZ, 0xc0, !PT ;  /* 0x000000030a037212 */ /* 0x000fe200078ec0ff */
[----:B------:R-:W-:-:S02]  /*1040*/  IMAD R5, R0, R2, R5 ;  /* 0x0000000200057224 */ /* 0x000fc400078e0205 */
[----:B---3--:R-:W-:Y:S02]  /*1050*/  IMAD R0, R6, R21, R12 ;  /* 0x0000001506007224 */ /* 0x008fe400078e020c */
[----:B0-----:R-:W-:Y:S02]  /*1060*/  IMAD R4, R5, R20, R4 ;  /* 0x0000001405047224 */ /* 0x001fe400078e0204 */
[----:B------:R-:W-:Y:S02]  /*1070*/  IMAD.MOV.U32 R2, RZ, RZ, 0x1 ;  /* 0x00000001ff027424 */ /* 0x000fe400078e00ff */
[----:B------:R-:W-:-:S03]  /*1080*/  IMAD R3, R0, R13, R3 ;  /* 0x0000000d00037224 */ /* 0x000fc600078e0203 */
[----:B------:R-:W-:Y:S02]  /*1090*/  PRMT R0, R2, 0x7610, R0 ;  /* 0x0000761002007816 */ /* 0x000fe40000000000 */
[----:B------:R-:W-:Y:S02]  /*10a0*/  SEL R19, R3, R4, !P1 ;  /* 0x0000000403137207 */ /* 0x000fe40004800000 */
[----:B----4-:R-:W-:-:S07]  /*10b0*/  SEL R18, R4, R3, !P1 ;  /* 0x0000000304127207 */ /* 0x010fce0004800000 */
.L_x_9:
[----:B------:R-:W-:-:S08]  /*10c0*/  NOP ;  /* 0x0000000000007918 */ /* 0x000fd00000000000 */
[----:B------:R-:W1:Y:S02]  /*10d0*/  USETMAXREG.TRY_ALLOC.CTAPOOL UP0, 0xe8 ;  /* 0x000000e8000079c8 */ /* 0x000e640008000600 */
[----:B-1----:R-:W-:-:S13]  /*10e0*/  PLOP3.LUT P0, PT, PT, PT, UP0, 0x80, 0x0 ;  /* 0x000000000000781c */ /* 0x002fda0003f0f008 */
[----:B------:R-:W-:Y:S05]  /*10f0*/  @!P0 BRA `(.L_x_9) ;  /* 0xfffffffc00f08947 */ /* 0x000fea000383ffff */
[----:B------:R-:W-:Y:S02]  /*1100*/  ULDC.64 UR4, c[0x0][0x598] ;  /* 0x0001660000047ab9 */ /* 0x000fe40000000a00 */
[----:B------:R-:W-:-:S04]  /*1110*/  ISETP.NE.U32.AND P0, PT, RZ, UR4, PT ;  /* 0x00000004ff007c0c */ /* 0x000fc8000bf05070 */
[----:B------:R-:W-:-:S13]  /*1120*/  ISETP.NE.AND.EX P0, PT, RZ, UR5, PT, P0 ;  /* 0x00000005ff007c0c */ /* 0x000fda000bf05300 */
[----:B------:R-:W-:Y:S05]  /*1130*/  @!P0 BRA `(.L_x_12) ;  /* 0x0000000000248947 */ /* 0x000fea0003800000 */
[----:B------:R-:W1:Y:S01]  /*1140*/  LDC.64 R2, c[0x0][0x598] ;  /* 0x00016600ff027b82 */ /* 0x000e620000000a00 */
[----:B------:R-:W-:Y:S02]  /*1150*/  ULDC.64 UR4, c[0x0][0x208] ;  /* 0x0000820000047ab9 */ /* 0x000fe40000000a00 */
[----:B-1----:R-:W2:Y:S02]  /*1160*/  LDG.E.64 R2, desc[UR4][R2.64] ;  /* 0x0000000402027981 */ /* 0x002ea4000c1e1b00 */
[----:B--2---:R-:W-:-:S04]  /*1170*/  ISETP.NE.U32.AND P0, PT, R2, RZ, PT ;  /* 0x000000ff0200720c */ /* 0x004fc80003f05070 */
[----:B------:R-:W-:-:S13]  /*1180*/  ISETP.NE.AND.EX P0, PT, R3, RZ, PT, P0 ;  /* 0x000000ff0300720c */ /* 0x000fda0003f05300 */
[----:B------:R-:W-:Y:S05]  /*1190*/  @!P0 BRA `(.L_x_12) ;  /* 0x00000000000c8947 */ /* 0x000fea0003800000 */
[----:B------:R-:W-:Y:S02]  /*11a0*/  ULDC.64 UR4, c[0x0][0x208] ;  /* 0x0000820000047ab9 */ /* 0x000fe40000000a00 */
[----:B------:R1:W5:Y:S01]  /*11b0*/  LD.E R2, desc[UR4][R2.64] ;  /* 0x0000000402027980 */ /* 0x000362000c101900 */
[----:B------:R-:W-:Y:S05]  /*11c0*/  BRA `(.L_x_13) ;  /* 0x0000000000287947 */ /* 0x000fea0003800000 */
.L_x_12:
[----:B------:R-:W-:Y:S02]  /*11d0*/  ULDC.64 UR4, c[0x0][0x588] ;  /* 0x0001620000047ab9 */ /* 0x000fe40000000a00 */
[----:B------:R-:W-:-:S04]  /*11e0*/  ISETP.NE.U32.AND P0, PT, RZ, UR4, PT ;  /* 0x00000004ff007c0c */ /* 0x000fc8000bf05070 */
[----:B------:R-:W-:-:S13]  /*11f0*/  ISETP.NE.AND.EX P0, PT, RZ, UR5, PT, P0 ;  /* 0x00000005ff007c0c */ /* 0x000fda000bf05300 */
[----:B------:R-:W-:Y:S05]  /*1200*/  @!P0 BRA `(.L_x_14) ;  /* 0x0000000000108947 */ /* 0x000fea0003800000 */
[----:B------:R-:W1:Y:S01]  /*1210*/  LDC.64 R2, c[0x0][0x588] ;  /* 0x00016200ff027b82 */ /* 0x000e620000000a00 */
[----:B------:R-:W-:Y:S02]  /*1220*/  ULDC.64 UR4, c[0x0][0x208] ;  /* 0x0000820000047ab9 */ /* 0x000fe40000000a00 */
[----:B-1----:R2:W5:Y:S01]  /*1230*/  LDG.E R2, desc[UR4][R2.64] ;  /* 0x0000000402027981 */ /* 0x002562000c1e1900 */
[----:B------:R-:W-:Y:S05]  /*1240*/  BRA `(.L_x_13) ;  /* 0x0000000000087947 */ /* 0x000fea0003800000 */
.L_x_14:
[----:B------:R-:W-:Y:S02]  /*1250*/  ULDC UR4, c[0x0][0x580] ;  /* 0x0001600000047ab9 */ /* 0x000fe40000000800 */
[----:B------:R-:W-:-:S07]  /*1260*/  IMAD.U32 R2, RZ, RZ, UR4 ;  /* 0x00000004ff027e24 */ /* 0x000fce000f8e00ff */
.L_x_13:
[----:B------:R-:W-:Y:S02]  /*1270*/  ULDC.64 UR4, c[0x0][0x5a0] ;  /* 0x0001680000047ab9 */ /* 0x000fe40000000a00 */
[----:B------:R-:W-:-:S04]  /*1280*/  ISETP.NE.U32.AND P0, PT, RZ, UR4, PT ;  /* 0x00000004ff007c0c */ /* 0x000fc8000bf05070 */
[----:B------:R-:W-:-:S13]  /*1290*/  ISETP.NE.AND.EX P0, PT, RZ, UR5, PT, P0 ;  /* 0x00000005ff007c0c */ /* 0x000fda000bf05300 */
[----:B------:R-:W-:Y:S05]  /*12a0*/  @!P0 BRA `(.L_x_15) ;  /* 0x0000000000248947 */ /* 0x000fea0003800000 */
[----:B------:R-:W3:Y:S01]  /*12b0*/  LDC.64 R4, c[0x0][0x5a0] ;  /* 0x00016800ff047b82 */ /* 0x000ee20000000a00 */
[----:B------:R-:W-:Y:S02]  /*12c0*/  ULDC.64 UR4, c[0x0][0x208] ;  /* 0x0000820000047ab9 */ /* 0x000fe40000000a00 */
[----:B---3--:R-:W3:Y:S02]  /*12d0*/  LDG.E.64 R4, desc[UR4][R4.64] ;  /* 0x0000000404047981 */ /* 0x008ee4000c1e1b00 */
[----:B---3--:R-:W-:-:S04]  /*12e0*/  ISETP.NE.U32.AND P0, PT, R4, RZ, PT ;  /* 0x000000ff0400720c */ /* 0x008fc80003f05070 */
[----:B------:R-:W-:-:S13]  /*12f0*/  ISETP.NE.AND.EX P0, PT, R5, RZ, PT, P0 ;  /* 0x000000ff0500720c */ /* 0x000fda0003f05300 */
[----:B------:R-:W-:Y:S05]  /*1300*/  @!P0 BRA `(.L_x_15) ;  /* 0x00000000000c8947 */ /* 0x000fea0003800000 */
[----:B------:R-:W-:Y:S02]  /*1310*/  ULDC.64 UR4, c[0x0][0x208] ;  /* 0x0000820000047ab9 */ /* 0x000fe40000000a00 */
[----:B------:R3:W5:Y:S01]  /*1320*/  LD.E R16, desc[UR4][R4.64] ;  /* 0x0000000404107980 */ /* 0x000762000c101900 */
[----:B------:R-:W-:Y:S05]  /*1330*/  BRA `(.L_x_16) ;  /* 0x0000000000287947 */ /* 0x000fea0003800000 */
.L_x_15:
[----:B------:R-:W-:Y:S02]  /*1340*/  ULDC.64 UR4, c[0x0][0x590] ;  /* 0x0001640000047ab9 */ /* 0x000fe40000000a00 */
[----:B------:R-:W-:-:S04]  /*1350*/  ISETP.NE.U32.AND P0, PT, RZ, UR4, PT ;  /* 0x00000004ff007c0c */ /* 0x000fc8000bf05070 */
[----:B------:R-:W-:-:S13]  /*1360*/  ISETP.NE.AND.EX P0, PT, RZ, UR5, PT, P0 ;  /* 0x00000005ff007c0c */ /* 0x000fda000bf05300 */
[----:B------:R-:W-:Y:S05]  /*1370*/  @!P0 BRA `(.L_x_17) ;  /* 0x0000000000108947 */ /* 0x000fea0003800000 */
[----:B------:R-:W3:Y:S01]  /*1380*/  LDC.64 R4, c[0x0][0x590] ;  /* 0x00016400ff047b82 */ /* 0x000ee20000000a00 */
[----:B------:R-:W-:Y:S02]  /*1390*/  ULDC.64 UR4, c[0x0][0x208] ;  /* 0x0000820000047ab9 */ /* 0x000fe40000000a00 */
[----:B---3--:R4:W5:Y:S01]  /*13a0*/  LDG.E R16, desc[UR4][R4.64] ;  /* 0x0000000404107981 */ /* 0x008962000c1e1900 */
[----:B------:R-:W-:Y:S05]  /*13b0*/  BRA `(.L_x_16) ;  /* 0x0000000000087947 */ /* 0x000fea0003800000 */
.L_x_17:
[----:B------:R-:W-:Y:S02]  /*13c0*/  ULDC UR4, c[0x0][0x584] ;  /* 0x0001610000047ab9 */ /* 0x000fe40000000800 */
[----:B------:R-:W-:-:S07]  /*13d0*/  IMAD.U32 R16, RZ, RZ, UR4 ;  /* 0x00000004ff107e24 */ /* 0x000fce000f8e00ff */
.L_x_16:
[----:B------:R-:W-:-:S13]  /*13e0*/  LOP3.LUT P0, RZ, R0, 0xff, RZ, 0xc0, !PT ;  /* 0x000000ff00ff7812 */ /* 0x000fda000780c0ff */
[----:B------:R-:W-:Y:S05]  /*13f0*/  @!P0 EXIT ;  /* 0x000000000000894d */ /* 0x000fea0003800000 */
[----:B------:R-:W-:Y:S02]  /*1400*/  ULDC UR4, c[0x0][0x28c] ;  /* 0x0000a30000047ab9 */ /* 0x000fe40000000800 */
[----:B------:R-:W-:-:S04]  /*1410*/  UIADD3 UR4, UR4, 0xf, URZ ;  /* 0x0000000f04047890 */ /* 0x000fc8000fffe03f */
[----:B------:R-:W-:-:S04]  /*1420*/  USHF.R.S32.HI UR5, URZ, 0x1f, UR4 ;  /* 0x0000001f3f057899 */ /* 0x000fc80008011404 */
[----:B------:R-:W-:-:S03]  /*1430*/  ULEA.HI UR5, UR5, UR4, URZ, 0x4 ;  /* 0x0000000405057291 */ /* 0x000fc6000f8f203f */
[----:B------:R-:W-:Y:S01]  /*1440*/  UMOV UR4, URZ ;  /* 0x0000003f00047c82 */ /* 0x000fe20008000000 */
[----:B------:R-:W-:Y:S01]  /*1450*/  USHF.R.S32.HI UR6, URZ, 0x4, UR5 ;  /* 0x000000043f067899 */ /* 0x000fe20008011405 */
[----:B-12---:R-:W-:Y:S02]  /*1460*/  IMAD.U32 R3, RZ, RZ, UR4 ;  /* 0x00000004ff037e24 */ /* 0x006fe4000f8e00ff */
[----:B------:R-:W-:Y:S02]  /*1470*/  UMOV UR5, URZ ;  /* 0x0000003f00057c82 */ /* 0x000fe40008000000 */
[----:B------:R-:W-:Y:S02]  /*1480*/  IMAD.U32 R0, RZ, RZ, UR5 ;  /* 0x00000005ff007e24 */ /* 0x000fe4000f8e00ff */
[----:B---34-:R-:W-:-:S05]  /*1490*/  IMAD.U32 R4, RZ, RZ, UR6 ;  /* 0x00000006ff047e24 */ /* 0x018fca000f8e00ff */
[----:B------:R1:W-:Y:S04]  /*14a0*/  STL [R1+0xdc], R4 ;  /* 0x0000dc0401007387 */ /* 0x0003e80000100800 */
[----:B------:R1:W-:Y:S04]  /*14b0*/  STL [R1+0xd0], R0 ;  /* 0x0000d00001007387 */ /* 0x0003e80000100800 */
[----:B------:R1:W-:Y:S02]  /*14c0*/  STL [R1+0xc8], R3 ;  /* 0x0000c80301007387 */ /* 0x0003e40000100800 */
.L_x_513:
[----:B-1----:R-:W1:Y:S01]  /*14d0*/  S2R R0, SR_TID.X ;  /* 0x0000000000007919 */ /* 0x002e620000002100 */
[----:B--2---:R-:W2:Y:S01]  /*14e0*/  S2UR UR6, SR_CgaCtaId ;  /* 0x00000000000679c3 */ /* 0x004ea20000008800 */
[----:B------:R-:W-:Y:S02]  /*14f0*/  UMOV UR61, 0x400 ;  /* 0x00000400003d7882 */ /* 0x000fe40000000000 */
[----:B--2---:R-:W-:Y:S01]  /*1500*/  ULEA UR61, UR6, UR61, 0x18 ;  /* 0x0000003d063d7291 */ /* 0x004fe2000f8ec03f */
[----:B-1----:R-:W-:-:S04]  /*1510*/  LOP3.LUT R0, R0, 0x80, RZ, 0xc0, !PT ;  /* 0x0000008000007812 */ /* 0x002fc800078ec0ff */
[----:B------:R-:W-:-:S06]  /*1520*/  SHF.R.U32.HI R0, RZ, 0x7, R0 ;  /* 0x00000007ff007819 */ /* 0x000fcc0000011600 */
[----:B------:R-:W1:Y:S02]  /*1530*/  SHFL.IDX PT, R0, R0, RZ, 0x1f ;  /* 0x00001fff00007589 */ /* 0x000e6400000e0000 */
[----:B-1----:R-:W-:-:S13]  /*1540*/  R2UR UR4, R0 ;  /* 0x00000000000472ca */ /* 0x002fda00000e0000 */
[----:B------:R-:W-:-:S04]  /*1550*/  ULEA.HI UR5, UR4, UR4, URZ, 0x1 ;  /* 0x0000000404057291 */ /* 0x000fc8000f8f083f */
[----:B------:R-:W-:-:S04]  /*1560*/  ULOP3.LUT UR5, UR5, 0x1ffffe, URZ, 0xc0, !UPT ;  /* 0x001ffffe05057892 */ /* 0x000fc8000f8ec03f */
[----:B------:R-:W-:-:S03]  /*1570*/  UIADD3 UR5, UR4, -UR5, URZ ;  /* 0x8000000504057290 */ /* 0x000fc6000fffe03f */
[----:B------:R-:W-:Y:S01]  /*1580*/  ULDC UR4, c[0x0][0x28c] ;  /* 0x0000a30000047ab9 */ /* 0x000fe20000000800 */
[----:B------:R-:W-:Y:S01]  /*1590*/  ULEA UR5, UR5, UR61, 0xb ;  /* 0x0000003d05057291 */ /* 0x000fe2000f8e583f */
[----:B------:R-:W-:-:S03]  /*15a0*/  ISETP.LT.AND P0, PT, RZ, UR4, PT ;  /* 0x00000004ff007c0c */ /* 0x000fc6000bf01270 */
[----:B------:R-:W-:-:S04]  /*15b0*/  UIADD3 UR5, UR5, 0x200, URZ ;  /* 0x0000020005057890 */ /* 0x000fc8000fffe03f */
[----:B------:R-:W-:-:S04]  /*15c0*/  USHF.R.U32.HI UR5, URZ, 0x4, UR5 ;  /* 0x000000043f057899 */ /* 0x000fc80008011605 */
[----:B------:R-:W-:Y:S02]  /*15d0*/  ULOP3.LUT UR36, UR5, 0x3fff, URZ, 0xc0, !UPT ;  /* 0x00003fff05247892 */ /* 0x000fe4000f8ec03f */
[----:B0---4-:R-:W-:Y:S10]  /*15e0*/  @P0 BRA `(.L_x_18) ;  /* 0x0000000000400947 */ /* 0x011ff40003800000 */
[----:B------:R-:W-:Y:S01]  /*15f0*/  MOV R0, 0x0 ;  /* 0x0000000000007802 */ /* 0x000fe20000000f00 */
[----:B------:R-:W-:Y:S01]  /*1600*/  ULDC.64 UR4, c[0x4][0x68] ;  /* 0x01001a0000047ab9 */ /* 0x000fe20000000a00 */
[----:B------:R-:W-:Y:S01]  /*1610*/  ULDC.64 UR6, c[0x4][0x8] ;  /* 0x0100020000067ab9 */ /* 0x000fe20000000a00 */
[----:B------:R-:W-:Y:S01]  /*1620*/  IMAD.U32 R4, RZ, RZ, UR4 ;  /* 0x00000004ff047e24 */ /* 0x000fe2000f8e00ff */
[----:B0-----:R0:W1:Y:S01]  /*1630*/  LDC.64 R14, c[0x4][R0] ;  /* 0x01000000000e7b82 */ /* 0x0010620000000a00 */
[----:B------:R-:W-:Y:S01]  /*1640*/  IMAD.U32 R5, RZ, RZ, UR5 ;  /* 0x00000005ff057e24 */ /* 0x000fe2000f8e00ff */
[----:B------:R-:W-:Y:S01]  /*1650*/  ULDC.64 UR4, c[0x4][0x70] ;  /* 0x01001c0000047ab9 */ /* 0x000fe20000000a00 */
[----:B------:R-:W-:Y:S02]  /*1660*/  IMAD.U32 R10, RZ, RZ, UR6 ;  /* 0x00000006ff0a7e24 */ /* 0x000fe4000f8e00ff */
[----:B------:R-:W-:Y:S02]  /*1670*/  IMAD.U32 R6, RZ, RZ, UR4 ;  /* 0x00000004ff067e24 */ /* 0x000fe4000f8e00ff */
[----:B------:R-:W-:-:S02]  /*1680*/  IMAD.U32 R7, RZ, RZ, UR5 ;  /* 0x00000005ff077e24 */ /* 0x000fc4000f8e00ff */
[----:B------:R-:W-:Y:S02]  /*1690*/  IMAD.U32 R11, RZ, RZ, UR7 ;  /* 0x00000007ff0b7e24 */ /* 0x000fe4000f8e00ff */
[----:B------:R-:W-:Y:S02]  /*16a0*/  IMAD.MOV.U32 R8, RZ, RZ, 0x1e1 ;  /* 0x000001e1ff087424 */ /* 0x000fe400078e00ff */
[----:B------:R-:W-:Y:S02]  /*16b0*/  IMAD.MOV.U32 R12, RZ, RZ, 0x1 ;  /* 0x00000001ff0c7424 */ /* 0x000fe400078e00ff */
[----:B0-----:R-:W-:-:S07]  /*16c0*/  IMAD.MOV.U32 R13, RZ, RZ, RZ ;  /* 0x000000ffff0d7224 */ /* 0x001fce00078e00ff */
[----:B------:R-:W-:-:S07]  /*16d0*/  LEPC R20, `(.L_x_18) ;  /* 0x000000001014794e */ /* 0x000fce0000000000 */
[----:B-1---5:R-:W-:Y:S05]  /*16e0*/  CALL.ABS.NOINC R14 ;  /* 0x000000000e007343 */ /* 0x022fea0003c00000 */
.L_x_18:
[----:B------:R-:W2:Y:S02]  /*16f0*/  LDL R20, [R1+0xac] ;  /* 0x0000ac0001147983 */ /* 0x000ea40000100800 */
[----:B--2---:R-:W-:-:S04]  /*1700*/  LOP3.LUT R0, R20, 0x1, RZ, 0xfc, !PT ;  /* 0x0000000114007812 */ /* 0x004fc800078efcff */
[----:B------:R-:W-:-:S13]  /*1710*/  ISETP.NE.AND P0, PT, R0, 0x3, PT ;  /* 0x000000030000780c */ /* 0x000fda0003f05270 */
[----:B------:R-:W-:Y:S05]  /*1720*/  @!P0 BRA `(.L_x_19) ;  /* 0x0000000000048947 */ /* 0x000fea0003800000 */
[----:B------:R-:W-:Y:S01]  /*1730*/  BPT.TRAP 0x1 ;  /* 0x000000040000795c */ /* 0x000fe20000300000 */
.L_x_19:
[----:B------:R-:W2:Y:S04]  /*1740*/  LDL R3, [R1+0xc8] ;  /* 0x0000c80001037983 */ /* 0x000ea80000100800 */
[----:B------:R-:W3:Y:S01]  /*1750*/  LDL R0, [R1+0xd0] ;  /* 0x0000d00001007983 */ /* 0x000ee20000100800 */
[----:B--2---:R-:W-:Y:S02]  /*1760*/  R2UR UR5, R3 ;  /* 0x00000000030572ca */ /* 0x004fe400000e0000 */
[----:B---3--:R-:W-:-:S11]  /*1770*/  R2UR UR4, R0 ;  /* 0x00000000000472ca */ /* 0x008fd600000e0000 */
[----:B------:R-:W-:Y:S02]  /*1780*/  IMAD.U32 R3, RZ, RZ, UR5 ;  /* 0x00000005ff037e24 */ /* 0x000fe4000f8e00ff */
[----:B------:R-:W-:-:S03]  /*1790*/  IMAD.U32 R0, RZ, RZ, UR4 ;  /* 0x00000004ff007e24 */ /* 0x000fc6000f8e00ff */
[----:B------:R-:W-:Y:S02]  /*17a0*/  LEA R3, R3, UR61, 0x3 ;  /* 0x0000003d03037c11 */ /* 0x000fe4000f8e18ff */
[----:B------:R-:W-:-:S04]  /*17b0*/  SHF.L.U32 R0, R0, 0x1f, RZ ;  /* 0x0000001f00007819 */ /* 0x000fc800000006ff */
[----:B------:R1:W2:Y:S01]  /*17c0*/  SYNCS.PHASECHK.TRANS64.TRYWAIT P1, [R3+URZ], R0 ;  /* 0x00000000030075a7 */ /* 0x0002a2000802017f */
[----:B------:R-:W-:Y:S05]  /*17d0*/  @!P0 BRA `(.L_x_20) ;  /* 0x0000000000048947 */ /* 0x000fea0003800000 */
[----:B------:R-:W-:Y:S01]  /*17e0*/  BPT.TRAP 0x1 ;  /* 0x000000040000795c */ /* 0x000fe20000300000 */
.L_x_20:
[----:B--2---:R-:W-:Y:S05]  /*17f0*/  @P1 BRA `(.L_x_21) ;  /* 0x0000000000081947 */ /* 0x004fea0003800000 */
[----:B------:R-:W2:Y:S02]  /*1800*/  SYNCS.PHASECHK.TRANS64.TRYWAIT P1, [R3+URZ], R0 ;  /* 0x00000000030075a7 */ /* 0x000ea4000802017f */
[----:B--2---:R-:W-:Y:S05]  /*1810*/  @!P1 BRA `(.L_x_22) ;  /* 0x0000015800a49947 */ /* 0x004fea0003800000 */
.L_x_21:
[----:B------:R-:W3:Y:S02]  /*1820*/  LDL R4, [R1+0xdc] ;  /* 0x0000dc0001047983 */ /* 0x000ee40000100800 */
[----:B---3--:R-:W-:-:S13]  /*1830*/  R2UR UR5, R4 ;  /* 0x00000000040572ca */ /* 0x008fda00000e0000 */
[----:B------:R-:W-:-:S04]  /*1840*/  UISETP.LT.AND UP0, UPT, UR5, 0x1, UPT ;  /* 0x000000010500788c */ /* 0x000fc8000bf01270 */
[----:B------:R-:W-:-:S06]  /*1850*/  USEL UR4, UR5, 0x1, UP0 ;  /* 0x0000000105047887 */ /* 0x000fcc0008000000 */
[----:B------:R-:W-:-:S05]  /*1860*/  IMAD.U32 R8, RZ, RZ, UR4 ;  /* 0x00000004ff087e24 */ /* 0x000fca000f8e00ff */
[----:B------:R-:W-:Y:S01]  /*1870*/  IADD3 R8, -R8, UR5, RZ ;  /* 0x0000000508087c10 */ /* 0x000fe2000fffe1ff */
[----:B------:R-:W-:Y:S05]  /*1880*/  WARPSYNC.ALL ;  /* 0x0000000000007948 */ /* 0x000fea0003800000 */
[----:B------:R-:W-:Y:S01]  /*1890*/  ISETP.GE.AND P1, PT, R8, 0x1, PT ;  /* 0x000000010800780c */ /* 0x000fe20003f26270 */
[----:B------:R-:W3:Y:S01]  /*18a0*/  LDL R4, [R1+0xc8] ;  /* 0x0000c80001047983 */ /* 0x000ee20000100800 */
[----:B------:R-:W-:Y:S01]  /*18b0*/  UIADD3 UR4, UR61, 0x18200, URZ ;  /* 0x000182003d047890 */ /* 0x000fe2000fffe03f */
[----:B------:R-:W-:Y:S01]  /*18c0*/  WARPGROUP.ARRIVE ;  /* 0x00000000000079c5 */ /* 0x000fe20000000000 */
[----:B------:R-:W-:-:S02]  /*18d0*/  ULOP3.LUT UR5, UR36, 0x10000, URZ, 0xfc, !UPT ;  /* 0x0001000024057892 */ /* 0x000fc4000f8efc3f */
[----:B------:R-:W-:Y:S01]  /*18e0*/  USHF.R.U32.HI UR4, URZ, 0x4, UR4 ;  /* 0x000000043f047899 */ /* 0x000fe20008011604 */
[----:B------:R-:W-:Y:S01]  /*18f0*/  UMOV UR13, 0xc0000010 ;  /* 0xc0000010000d7882 */ /* 0x000fe20000000000 */
[----:B------:R-:W-:Y:S02]  /*1900*/  UMOV UR15, 0xc0000010 ;  /* 0xc0000010000f7882 */ /* 0x000fe40000000000 */
[----:B------:R-:W-:Y:S01]  /*1910*/  ULOP3.LUT UR4, UR4, 0x3fff, URZ, 0xc0, !UPT ;  /* 0x00003fff04047892 */ /* 0x000fe2000f8ec03f */
[----:B------:R-:W-:Y:S01]  /*1920*/  IMAD.U32 R6, RZ, RZ, UR5 ;  /* 0x00000005ff067e24 */ /* 0x000fe2000f8e00ff */
[----:B------:R-:W-:Y:S01]  /*1930*/  UMOV UR49, UR13 ;  /* 0x0000000d00317c82 */ /* 0x000fe20008000000 */
[----:B------:R-:W-:Y:S01]  /*1940*/  UMOV UR51, 0xc0000010 ;  /* 0xc000001000337882 */ /* 0x000fe20000000000 */
[----:B------:R-:W-:Y:S01]  /*1950*/  ULOP3.LUT UR7, UR4, 0x10000, URZ, 0xfc, !UPT ;  /* 0x0001000004077892 */ /* 0x000fe2000f8efc3f */
[----:B------:R-:W-:Y:S01]  /*1960*/  UMOV UR57, UR13 ;  /* 0x0000000d00397c82 */ /* 0x000fe20008000000 */
[----:B------:R-:W-:Y:S01]  /*1970*/  UMOV UR59, 0xc0000010 ;  /* 0xc0000010003b7882 */ /* 0x000fe20000000000 */
[----:B------:R-:W-:Y:S01]  /*1980*/  UMOV UR17, UR13 ;  /* 0x0000000d00117c82 */ /* 0x000fe20008000000 */
[----:B------:R-:W-:-:S02]  /*1990*/  UMOV UR19, 0xc0000010 ;  /* 0xc000001000137882 */ /* 0x000fc40000000000 */
[----:B------:R-:W-:Y:S01]  /*19a0*/  IMAD.U32 R7, RZ, RZ, UR7 ;  /* 0x00000007ff077e24 */ /* 0x000fe2000f8e00ff */
[----:B------:R-:W-:Y:S01]  /*19b0*/  UMOV UR9, UR13 ;  /* 0x0000000d00097c82 */ /* 0x000fe20008000000 */
[----:B------:R-:W-:Y:S01]  /*19c0*/  UMOV UR11, 0xc0000010 ;  /* 0xc0000010000b7882 */ /* 0x000fe20000000000 */
        /* <DEDUP_REMOVED lines=16> */
[----:B---3--:R-:W-:-:S13]  /*1ad0*/  R2UR UR6, R4 ;  /* 0x00000000040672ca */ /* 0x008fda00000e0000 */
[----:B------:R-:W-:Y:S02]  /*1ae0*/  UIMAD UR12, UR6, 0x180, UR5 ;  /* 0x00000180060c78a4 */ /* 0x000fe4000f8e0205 */
[----:B------:R-:W-:Y:S01]  /*1af0*/  UIMAD UR14, UR6, 0x1e0, UR7 ;  /* 0x000001e0060e78a4 */ /* 0x000fe2000f8e0207 */
[----:B------:R-:W-:Y:S02]  /*1b00*/  UMOV UR5, UR13 ;  /* 0x0000000d00057c82 */ /* 0x000fe40008000000 */
[----:B------:R-:W-:Y:S01]  /*1b10*/  UMOV UR7, UR51 ;  /* 0x0000003300077c82 */ /* 0x000fe20008000000 */
[----:B------:R-:W-:Y:S01]  /*1b20*/  UIADD3 UR6, UR14, 0x20, URZ ;  /* 0x000000200e067890 */ /* 0x000fe2000fffe03f */
[----:B------:R-:W-:Y:S01]  /*1b30*/  UMOV UR48, UR12 ;  /* 0x0000000c00307c82 */ /* 0x000fe20008000000 */
[----:B------:R-:W-:-:S03]  /*1b40*/  UIADD3 UR58, UR14, 0x40, URZ ;  /* 0x000000400e3a7890 */ /* 0x000fc6000fffe03f */
[----:B------:R-:W-:Y:S01]  /*1b50*/  HGMMA.64x16x16.F32.BF16 R24, gdesc[UR12], RZ, !UPT, gsb0 ;  /* 0x002000000c1879f0 */ /* 0x000fe2000c0018ff */
[----:B------:R-:W-:Y:S01]  /*1b60*/  UMOV UR56, UR12 ;  /* 0x0000000c00387c82 */ /* 0x000fe20008000000 */
[----:B------:R-:W-:Y:S01]  /*1b70*/  UMOV UR50, UR6 ;  /* 0x0000000600327c82 */ /* 0x000fe20008000000 */
[----:B------:R-:W-:Y:S01]  /*1b80*/  UIADD3 UR10, UR14, 0x60, URZ ;  /* 0x000000600e0a7890 */ /* 0x000fe2000fffe03f */
[----:B------:R-:W-:Y:S01]  /*1b90*/  UMOV UR6, UR50 ;  /* 0x0000003200067c82 */ /* 0x000fe20008000000 */
[----:B------:R-:W-:Y:S01]  /*1ba0*/  UMOV UR4, UR12 ;  /* 0x0000000c00047c82 */ /* 0x000fe20008000000 */
[----:B------:R-:W-:Y:S01]  /*1bb0*/  UIADD3 UR18, UR14, 0x80, URZ ;  /* 0x000000800e127890 */ /* 0x000fe2000fffe03f */
        /* <DEDUP_REMOVED lines=18> */
[----:B------:R-:W-:-:S02]  /*1ce0*/  WARPGROUP.DEPBAR.LE gsb0, 0x0 ;  /* 0x00008000000079c5 */ /* 0x000fc40000010000 */
[----:B------:R-:W-:Y:S04]  /*1cf0*/  STL.64 [R1+0x80], R24 ;  /* 0x0000801801007387 */ /* 0x000fe80000100a00 */
[----:B------:R-:W-:Y:S04]  /*1d00*/  STL.64 [R1+0x88], R26 ;  /* 0x0000881a01007387 */ /* 0x000fe80000100a00 */
[----:B------:R-:W-:Y:S04]  /*1d10*/  STL.64 [R1+0x90], R28 ;  /* 0x0000901c01007387 */ /* 0x000fe80000100a00 */
[----:B------:R3:W-:Y:S02]  /*1d20*/  STL.64 [R1+0x98], R30 ;  /* 0x0000981e01007387 */ /* 0x0007e40000100a00 */
[----:B---3--:R-:W-:-:S06]  /*1d30*/  WARPGROUP.ARRIVE ;  /* 0x00000000000079c5 */ /* 0x008fcc0000000000 */
[----:B------:R-:W-:Y:S01]  /*1d40*/  HGMMA.64x16x16.F32.BF16 R24, gdesc[UR48], RZ, !UPT, gsb0 ;  /* 0x00200000301879f0 */ /* 0x000fe2000c0018ff */
[----:B------:R-:W-:Y:S01]  /*1d50*/  UIADD3 UR50, UR14, 0x1a0, URZ ;  /* 0x000001a00e327890 */ /* 0x000fe2000fffe03f */
[----:B------:R-:W-:Y:S01]  /*1d60*/  UMOV UR48, UR12 ;  /* 0x0000000c00307c82 */ /* 0x000fe20008000000 */
[----:B------:R-:W-:Y:S01]  /*1d70*/  UMOV UR49, UR13 ;  /* 0x0000000d00317c82 */ /* 0x000fe20008000000 */
[----:B------:R-:W-:Y:S01]  /*1d80*/  UMOV UR51, 0xc0000010 ;  /* 0xc000001000337882 */ /* 0x000fe20000000000 */
[----:B------:R-:W-:Y:S02]  /*1d90*/  WARPGROUP.DEPBAR.LE gsb0, 0x0 ;  /* 0x00008000000079c5 */ /* 0x000fe40000010000 */
[----:B------:R-:W-:Y:S04]  /*1da0*/  STL.64 [R1+0x40], R24 ;  /* 0x0000401801007387 */ /* 0x000fe80000100a00 */
[----:B------:R-:W-:Y:S04]  /*1db0*/  STL.64 [R1+0x48], R26 ;  /* 0x0000481a01007387 */ /* 0x000fe80000100a00 */
[----:B------:R-:W-:Y:S04]  /*1dc0*/  STL.64 [R1+0x50], R28 ;  /* 0x0000501c01007387 */ /* 0x000fe80000100a00 */
[----:B------:R3:W-:Y:S02]  /*1dd0*/  STL.64 [R1+0x58], R30 ;  /* 0x0000581e01007387 */ /* 0x0007e40000100a00 */
[----:B---3--:R-:W-:-:S06]  /*1de0*/  WARPGROUP.ARRIVE ;  /* 0x00000000000079c5 */ /* 0x008fcc0000000000 */
[----:B------:R-:W-:Y:S01]  /*1df0*/  HGMMA.64x16x16.F32.BF16 R24, gdesc[UR56], RZ, !UPT, gsb0 ;  /* 0x00200000381879f0 */ /* 0x000fe2000c0018ff */
[----:B------:R-:W-:Y:S01]  /*1e00*/  UMOV UR56, UR6 ;  /* 0x0000000600387c82 */ /* 0x000fe20008000000 */
[----:B------:R-:W-:Y:S01]  /*1e10*/  UMOV UR57, UR7 ;  /* 0x0000000700397c82 */ /* 0x000fe20008000000 */
[----:B------:R-:W-:Y:S01]  /*1e20*/  UMOV UR6, UR10 ;  /* 0x0000000a00067c82 */ /* 0x000fe20008000000 */
[----:B------:R-:W-:Y:S01]  /*1e30*/  UMOV UR7, 0xc0000010 ;  /* 0xc000001000077882 */ /* 0x000fe20000000000 */
[----:B------:R-:W-:Y:S01]  /*1e40*/  UMOV UR10, UR22 ;  /* 0x00000016000a7c82 */ /* 0x000fe20008000000 */
[----:B------:R-:W-:Y:S02]  /*1e50*/  WARPGROUP.DEPBAR.LE gsb0, 0x0 ;  /* 0x00008000000079c5 */ /* 0x000fe40000010000 */
[----:B------:R-:W-:Y:S01]  /*1e60*/  WARPGROUP.ARRIVE ;  /* 0x00000000000079c5 */ /* 0x000fe20000000000 */
[----:B------:R-:W-:Y:S04]  /*1e70*/  STL.64 [R1], R24 ;  /* 0x0000001801007387 */ /* 0x000fe80000100a00 */
[----:B------:R-:W-:Y:S01]  /*1e80*/  STL.64 [R1+0x8], R26 ;  /* 0x0000081a01007387 */ /* 0x000fe20000100a00 */
[----:B------:R-:W-:Y:S01]  /*1e90*/  HGMMA.64x16x16.F32.BF16 R208, gdesc[UR4], RZ, !UPT, gsb0 ;  /* 0x0020000004d079f0 */ /* 0x000fe2000c0018ff */
[----:B------:R-:W-:-:S02]  /*1ea0*/  UIADD3 UR4, UR14, 0xc0, URZ ;  /* 0x000000c00e047890 */ /* 0x000fc4000fffe03f */
[----:B------:R-:W-:Y:S04]  /*1eb0*/  STL.64 [R1+0x10], R28 ;  /* 0x0000101c01007387 */ /* 0x000fe80000100a00 */
[----:B------:R3:W-:Y:S01]  /*1ec0*/  STL.64 [R1+0x18], R30 ;  /* 0x0000181e01007387 */ /* 0x0007e20000100a00 */
[----:B------:R-:W-:Y:S01]  /*1ed0*/  UMOV UR22, UR4 ;  /* 0x0000000400167c82 */ /* 0x000fe20008000000 */
[----:B------:R-:W-:Y:S01]  /*1ee0*/  UIADD3 UR4, UR12, 0x100, URZ ;  /* 0x000001000c047890 */ /* 0x000fe2000fffe03f */
[----:B------:R-:W-:Y:S02]  /*1ef0*/  WARPGROUP.DEPBAR.LE gsb0, 0x0 ;  /* 0x00008000000079c5 */ /* 0x000fe40000010000 */
[----:B------:R-:W-:Y:S01]  /*1f00*/  WARPGROUP.ARRIVE ;  /* 0x00000000000079c5 */ /* 0x000fe20000000000 */
[----:B------:R-:W-:Y:S04]  /*1f10*/  STL.64 [R1+0xf8], R214 ;  /* 0x0000f8d601007387 */ /* 0x000fe80000100a00 */
[----:B------:R-:W-:Y:S01]  /*1f20*/  STL.64 [R1+0xf0], R212 ;  /* 0x0000f0d401007387 */ /* 0x000fe20000100a00 */
[----:B------:R-:W-:Y:S03]  /*1f30*/  HGMMA.64x16x16.F32.BF16 R192, gdesc[UR16], RZ, !UPT, gsb0 ;  /* 0x0020000010c079f0 */ /* 0x000fe6000c0018ff */
[----:B------:R-:W-:Y:S04]  /*1f40*/  STL.64 [R1+0xe8], R210 ;  /* 0x0000e8d201007387 */ /* 0x000fe80000100a00 */
[----:B------:R4:W-:Y:S01]  /*1f50*/  STL.64 [R1+0xe0], R208 ;  /* 0x0000e0d001007387 */ /* 0x0009e20000100a00 */
[----:B------:R-:W-:-:S02]  /*1f60*/  WARPGROUP.DEPBAR.LE gsb0, 0x0 ;  /* 0x00008000000079c5 */ /* 0x000fc40000010000 */
[----:B------:R-:W-:-:S06]  /*1f70*/  WARPGROUP.ARRIVE ;  /* 0x00000000000079c5 */ /* 0x000fcc0000000000 */
[----:B------:R-:W-:Y:S03]  /*1f80*/  HGMMA.64x16x16.F32.BF16 R176, gdesc[UR8], RZ, !UPT, gsb0 ;  /* 0x0020000008b079f0 */ /* 0x000fe6000c0018ff */
[----:B------:R-:W-:Y:S02]  /*1f90*/  WARPGROUP.DEPBAR.LE gsb0, 0x0 ;  /* 0x00008000000079c5 */ /* 0x000fe40000010000 */
        /* <DEDUP_REMOVED lines=25> */
[----:B------:R-:W-:Y:S01]  /*2130*/  HGMMA.64x16x16.F32.BF16 R32, gdesc[UR52], RZ, !UPT, gsb0 ;  /* 0x00200000342079f0 */ /* 0x000fe2000c0018ff */
[----:B------:R-:W-:Y:S01]  /*2140*/  UMOV UR52, UR4 ;  /* 0x0000000400347c82 */ /* 0x000fe20008000000 */
[----:B------:R-:W-:Y:S01]  /*2150*/  UMOV UR53, 0xc0000010 ;  /* 0xc000001000357882 */ /* 0x000fe20000000000 */
[----:B------:R-:W-:Y:S01]  /*2160*/  UMOV UR48, UR52 ;  /* 0x0000003400307c82 */ /* 0x000fe20008000000 */
        /* <DEDUP_REMOVED lines=23> */
[----:B------:R-:W-:-:S02]  /*22e0*/  WARPGROUP.DEPBAR.LE gsb0, 0x0 ;  /* 0x00008000000079c5 */ /* 0x000fc40000010000 */
[----:B---3--:R-:W-:-:S06]  /*22f0*/  WARPGROUP.ARRIVE ;  /* 0x00000000000079c5 */ /* 0x008fcc0000000000 */
[----:B------:R-:W-:Y:S01]  /*2300*/  HGMMA.64x16x16.F32.BF16 R24, gdesc[UR52], RZ, !UPT, gsb0 ;  /* 0x00200000341879f0 */ /* 0x000fe2000c0018ff */
[----:B------:R-:W-:Y:S01]  /*2310*/  UMOV UR54, UR56 ;  /* 0x0000003800367c82 */ /* 0x000fe20008000000 */
[----:B------:R-:W-:Y:S01]  /*2320*/  UMOV UR55, UR57 ;  /* 0x0000003900377c82 */ /* 0x000fe20008000000 */
[----:B------:R-:W-:Y:S01]  /*2330*/  UMOV UR56, UR52 ;  /* 0x0000003400387c82 */ /* 0x000fe20008000000 */
[----:B------:R-:W-:Y:S01]  /*2340*/  UMOV UR57, UR53 ;  /* 0x0000003500397c82 */ /* 0x000fe20008000000 */
        /* <DEDUP_REMOVED lines=37> */
[----:B----4-:R-:W-:-:S06]  /*25a0*/  WARPGROUP.ARRIVE ;  /* 0x00000000000079c5 */ /* 0x010fcc0000000000 */
[----:B------:R-:W-:Y:S03]  /*25b0*/  HGMMA.64x16x16.F32.BF16 R208, gdesc[UR52], RZ, !UPT, gsb0 ;  /* 0x0020000034d079f0 */ /* 0x000fe6000c0018ff */
[----:B------:R-:W-:Y:S02]  /*25c0*/  WARPGROUP.DEPBAR.LE gsb0, 0x0 ;  /* 0x00008000000079c5 */ /* 0x000fe40000010000 */
[----:B------:R-:W-:Y:S04]  /*25d0*/  STL.64 [R1+0x20], R208 ;  /* 0x000020d001007387 */ /* 0x000fe80000100a00 */
[----:B------:R-:W-:Y:S04]  /*25e0*/  STL.64 [R1+0x28], R210 ;  /* 0x000028d201007387 */ /* 0x000fe80000100a00 */
[----:B------:R-:W-:Y:S04]  /*25f0*/  STL.64 [R1+0x30], R212 ;  /* 0x000030d401007387 */ /* 0x000fe80000100a00 */
[----:B------:R3:W-:Y:S02]  /*2600*/  STL.64 [R1+0x38], R214 ;  /* 0x000038d601007387 */ /* 0x0007e40000100a00 */
[----:B---3--:R-:W-:-:S06]  /*2610*/  WARPGROUP.ARRIVE ;  /* 0x00000000000079c5 */ /* 0x008fcc0000000000 */
[----:B------:R-:W-:Y:S03]  /*2620*/  HGMMA.64x16x16.F32.BF16 R208, gdesc[UR12], RZ, !UPT, gsb0 ;  /* 0x002000000cd079f0 */ /* 0x000fe6000c0018ff */
[----:B------:R-:W-:Y:S02]  /*2630*/  WARPGROUP.DEPBAR.LE gsb0, 0x0 ;  /* 0x00008000000079c5 */ /* 0x000fe40000010000 */
[----:B------:R-:W-:Y:S04]  /*2640*/  STL.64 [R1+0x60], R208 ;  /* 0x000060d001007387 */ /* 0x000fe80000100a00 */
[----:B------:R-:W-:Y:S04]  /*2650*/  STL.64 [R1+0x68], R210 ;  /* 0x000068d201007387 */ /* 0x000fe80000100a00 */
[----:B------:R-:W-:Y:S04]  /*2660*/  STL.64 [R1+0x70], R212 ;  /* 0x000070d401007387 */ /* 0x000fe80000100a00 */
[----:B------:R3:W-:Y:S04]  /*2670*/  STL.64 [R1+0x78], R214 ;  /* 0x000078d601007387 */ /* 0x0007e80000100a00 */
[----:B---3--:R3:W5:Y:S04]  /*2680*/  LDL.LU.64 R214, [R1+0xf8] ;  /* 0x0000f80001d67983 */ /* 0x0087680000300a00 */
[----:B------:R3:W5:Y:S04]  /*2690*/  LDL.LU.64 R212, [R1+0xf0] ;  /* 0x0000f00001d47983 */ /* 0x0007680000300a00 */
[----:B------:R3:W5:Y:S04]  /*26a0*/  LDL.LU.64 R210, [R1+0xe8] ;  /* 0x0000e80001d27983 */ /* 0x0007680000300a00 */
[----:B------:R3:W5:Y:S01]  /*26b0*/  LDL.LU.64 R208, [R1+0xe0] ;  /* 0x0000e00001d07983 */ /* 0x0007620000300a00 */
[----:B------:R-:W-:Y:S05]  /*26c0*/  @!P1 BRA `(.L_x_23) ;  /* 0x0000001000d89947 */ /* 0x000fea0003800000 */
[----:B-12---:R-:W2:Y:S01]  /*26d0*/  LDL R0, [R1+0xd0] ;  /* 0x0000d00001007983 */ /* 0x006ea20000100800 */
[----:B------:R-:W-:Y:S01]  /*26e0*/  R2UR UR5, R4 ;  /* 0x00000000040572ca */ /* 0x000fe200000e0000 */
[----:B------:R-:W-:-:S12]  /*26f0*/  IMAD.MOV.U32 R3, RZ, RZ, R8 ;  /* 0x000000ffff037224 */ /* 0x000fd800078e0008 */
[----:B------:R-:W-:-:S04]  /*2700*/  UIADD3 UR60, UR5, 0x1, URZ ;  /* 0x00000001053c7890 */ /* 0x000fc8000fffe03f */
[----:B------:R-:W-:-:S04]  /*2710*/  UISETP.NE.AND UP0, UPT, UR60, 0x10, UPT ;  /* 0x000000103c00788c */ /* 0x000fc8000bf05270 */
[----:B------:R-:W-:Y:S02]  /*2720*/  USEL UR4, URZ, 0x1, UP0 ;  /* 0x000000013f047887 */ /* 0x000fe40008000000 */
[----:B------:R-:W-:Y:S01]  /*2730*/  USEL UR60, UR60, URZ, UP0 ;  /* 0x0000003f3c3c7287 */ /* 0x000fe20008000000 */
[----:B--2---:R-:W-:Y:S01]  /*2740*/  R2UR UR6, R0 ;  /* 0x00000000000672ca */ /* 0x004fe200000e0000 */
[----:B------:R-:W-:-:S12]  /*2750*/  IMAD.U32 R0, RZ, RZ, UR5 ;  /* 0x00000005ff007e24 */ /* 0x000fd8000f8e00ff */
[----:B------:R-:W-:-:S06]  /*2760*/  ULOP3.LUT UR4, UR6, UR4, URZ, 0x3c, !UPT ;  /* 0x0000000406047292 */ /* 0x000fcc000f8e3c3f */
[----:B------:R-:W-:-:S07]  /*2770*/  IMAD.U32 R4, RZ, RZ, UR4 ;  /* 0x00000004ff047e24 */ /* 0x000fce000f8e00ff */
.L_x_30:
[----:B------:R-:W-:Y:S05]  /*2780*/  @!P0 BRA `(.L_x_24) ;  /* 0x0000000000048947 */ /* 0x000fea0003800000 */
[----:B------:R-:W-:Y:S01]  /*2790*/  BPT.TRAP 0x1 ;  /* 0x000000040000795c */ /* 0x000fe20000300000 */
.L_x_24:
[----:B------:R-:W-:Y:S01]  /*27a0*/  ULEA UR4, UR60, UR61, 0x3 ;  /* 0x0000003d3c047291 */ /* 0x000fe2000f8e183f */
[----:B------:R-:W-:-:S08]  /*27b0*/  SHF.L.U32 R5, R4, 0x1f, RZ ;  /* 0x0000001f04057819 */ /* 0x000fd000000006ff */
[----:B------:R1:W2:Y:S01]  /*27c0*/  SYNCS.PHASECHK.TRANS64.TRYWAIT P1, [UR4], R5 ;  /* 0x00000005ff0075a7 */ /* 0x0002a20008020144 */
[----:B------:R-:W-:Y:S05]  /*27d0*/  @!P0 BRA `(.L_x_25) ;  /* 0x0000000000048947 */ /* 0x000fea0003800000 */
[----:B------:R-:W-:Y:S01]  /*27e0*/  BPT.TRAP 0x1 ;  /* 0x000000040000795c */ /* 0x000fe20000300000 */
.L_x_25:
[----:B--2---:R-:W-:Y:S05]  /*27f0*/  @P1 BRA `(.L_x_26) ;  /* 0x0000000000081947 */ /* 0x004fea0003800000 */
[----:B------:R-:W2:Y:S02]  /*2800*/  SYNCS.PHASECHK.TRANS64.TRYWAIT P1, [UR4], R5 ;  /* 0x00000005ff0075a7 */ /* 0x000ea40008020144 */
[----:B--2---:R-:W-:Y:S05]  /*2810*/  @!P1 BRA `(.L_x_27) ;  /* 0x0000014800b89947 */ /* 0x004fea0003800000 */
.L_x_26:
[----:B------:R-:W-:Y:S04]  /*2820*/  STL.64 [R1+0x168], R190 ;  /* 0x000168be01007387 */ /* 0x000fe80000100a00 */
[----:B------:R-:W-:Y:S04]  /*2830*/  STL.64 [R1+0x160], R188 ;  /* 0x000160bc01007387 */ /* 0x000fe80000100a00 */
[----:B------:R-:W-:Y:S04]  /*2840*/  STL.64 [R1+0x158], R186 ;  /* 0x000158ba01007387 */ /* 0x000fe80000100a00 */
[----:B------:R4:W-:Y:S04]  /*2850*/  STL.64 [R1+0x150], R184 ;  /* 0x000150b801007387 */ /* 0x0009e80000100a00 */
[----:B----4-:R-:W4:Y:S04]  /*2860*/  LDL.LU.64 R184, [R1+0x80] ;  /* 0x0000800001b87983 */ /* 0x010f280000300a00 */
[----:B------:R-:W4:Y:S04]  /*2870*/  LDL.LU.64 R186, [R1+0x88] ;  /* 0x0000880001ba7983 */ /* 0x000f280000300a00 */
[----:B------:R-:W4:Y:S04]  /*2880*/  LDL.LU.64 R188, [R1+0x90] ;  /* 0x0000900001bc7983 */ /* 0x000f280000300a00 */
[----:B------:R-:W4:Y:S04]  /*2890*/  LDL.LU.64 R190, [R1+0x98] ;  /* 0x0000980001be7983 */ /* 0x000f280000300a00 */
[----:B------:R-:W-:Y:S04]  /*28a0*/  STL.64 [R1+0x148], R206 ;  /* 0x000148ce01007387 */ /* 0x000fe80000100a00 */
[----:B------:R-:W-:Y:S04]  /*28b0*/  STL.64 [R1+0x140], R204 ;  /* 0x000140cc01007387 */ /* 0x000fe80000100a00 */
[----:B------:R-:W-:Y:S04]  /*28c0*/  STL.64 [R1+0x138], R202 ;  /* 0x000138ca01007387 */ /* 0x000fe80000100a00 */
[----:B------:R0:W-:Y:S04]  /*28d0*/  STL.64 [R1+0x130], R200 ;  /* 0x000130c801007387 */ /* 0x0001e80000100a00 */
[----:B0-----:R-:W2:Y:S04]  /*28e0*/  LDL.LU.64 R200, [R1+0x40] ;  /* 0x0000400001c87983 */ /* 0x001ea80000300a00 */
[----:B------:R-:W2:Y:S04]  /*28f0*/  LDL.LU.64 R202, [R1+0x48] ;  /* 0x0000480001ca7983 */ /* 0x000ea80000300a00 */
[----:B------:R-:W2:Y:S04]  /*2900*/  LDL.LU.64 R204, [R1+0x50] ;  /* 0x0000500001cc7983 */ /* 0x000ea80000300a00 */
[----:B------:R-:W2:Y:S04]  /*2910*/  LDL.LU.64 R206, [R1+0x58] ;  /* 0x0000580001ce7983 */ /* 0x000ea80000300a00 */
[----:B------:R-:W-:Y:S04]  /*2920*/  STL.64 [R1+0x128], R222 ;  /* 0x000128de01007387 */ /* 0x000fe80000100a00 */
[----:B------:R0:W-:Y:S04]  /*2930*/  STL.64 [R1+0x120], R220 ;  /* 0x000120dc01007387 */ /* 0x0001e80000100a00 */
[----:B0-----:R-:W3:Y:S04]  /*2940*/  LDL.LU.64 R220, [R1] ;  /* 0x0000000001dc7983 */ /* 0x001ee80000300a00 */
[----:B------:R-:W3:Y:S04]  /*2950*/  LDL.LU.64 R222, [R1+0x8] ;  /* 0x0000080001de7983 */ /* 0x000ee80000300a00 */
[----:B------:R-:W3:Y:S04]  /*2960*/  LDL.LU.64 R224, [R1+0x10] ;  /* 0x0000100001e07983 */ /* 0x000ee80000300a00 */
[----:B------:R-:W3:Y:S01]  /*2970*/  LDL.LU.64 R226, [R1+0x18] ;  /* 0x0000180001e27983 */ /* 0x000ee20000300a00 */
[----:B------:R-:W-:Y:S01]  /*2980*/  R2UR UR4, R6 ;  /* 0x00000000060472ca */ /* 0x000fe200000e0000 */
[----:B------:R-:W-:Y:S01]  /*2990*/  UMOV UR7, 0xc0000010 ;  /* 0xc000001000077882 */ /* 0x000fe20000000000 */
[----:B------:R-:W-:-:S11]  /*29a0*/  R2UR UR5, R7 ;  /* 0x00000000070572ca */ /* 0x000fd600000e0000 */
[----:B------:R-:W-:Y:S02]  /*29b0*/  UIMAD UR4, UR60, 0x180, UR4 ;  /* 0x000001803c0478a4 */ /* 0x000fe4000f8e0204 */
[----:B------:R-:W-:-:S03]  /*29c0*/  UIMAD UR6, UR60, 0x1e0, UR5 ;  /* 0x000001e03c0678a4 */ /* 0x000fc6000f8e0205 */
[----:B------:R-:W-:Y:S01]  /*29d0*/  UMOV UR5, 0xc0000010 ;  /* 0xc000001000057882 */ /* 0x000fe20000000000 */
[----:B------:R-:W-:Y:S01]  /*29e0*/  UIADD3 UR8, UR6, 0x20, URZ ;  /* 0x0000002006087890 */ /* 0x000fe2000fffe03f */
[----:B------:R-:W-:Y:S01]  /*29f0*/  UMOV UR16, UR4 ;  /* 0x0000000400107c82 */ /* 0x000fe20008000000 */
[----:B------:R-:W-:Y:S01]  /*2a00*/  UMOV UR17, UR5 ;  /* 0x0000000500117c82 */ /* 0x000fe20008000000 */
[----:B------:R-:W-:Y:S01]  /*2a10*/  UMOV UR19, 0xc0000010 ;  /* 0xc000001000137882 */ /* 0x000fe20000000000 */
[----:B------:R-:W-:-:S03]  /*2a20*/  UIADD3 UR10, UR6, 0x40, URZ ;  /* 0x00000040060a7890 */ /* 0x000fc6000fffe03f */
[----:B------:R-:W-:Y:S01]  /*2a30*/  UMOV UR18, UR8 ;  /* 0x0000000800127c82 */ /* 0x000fe20008000000 */
[----:B------:R-:W-:Y:S01]  /*2a40*/  UMOV UR8, UR4 ;  /* 0x0000000400087c82 */ /* 0x000fe20008000000 */
[----:B------:R-:W-:Y:S01]  /*2a50*/  UMOV UR9, UR5 ;  /* 0x0000000500097c82 */ /* 0x000fe20008000000 */
[----:B------:R-:W-:Y:S01]  /*2a60*/  UMOV UR11, 0xc0000010 ;  /* 0xc0000010000b7882 */ /* 0x000fe20000000000 */
[----:B------:R-:W-:Y:S01]  /*2a70*/  UIADD3 UR14, UR6, 0x60, URZ ;  /* 0x00000060060e7890 */ /* 0x000fe2000fffe03f */
[----:B------:R-:W-:Y:S01]  /*2a80*/  UMOV UR12, UR4 ;  /* 0x00000004000c7c82 */ /* 0x000fe20008000000 */
[----:B------:R-:W-:Y:S01]  /*2a90*/  UMOV UR13, UR5 ;  /* 0x00000005000d7c82 */ /* 0x000fe20008000000 */
[----:B------:R-:W-:Y:S01]  /*2aa0*/  UMOV UR15, 0xc0000010 ;  /* 0xc0000010000f7882 */ /* 0x000fe20000000000 */
[----:B----4-:R-:W-:-:S06]  /*2ab0*/  WARPGROUP.ARRIVE ;  /* 0x00000000000079c5 */ /* 0x010fcc0000000000 */
[----:B------:R-:W-:Y:S03]  /*2ac0*/  HGMMA.64x16x16.F32.BF16 R184, gdesc[UR4], R184, gsb0 ;  /* 0x0020000004b879f0 */ /* 0x000fe600080018b8 */
[----:B------:R-:W-:Y:S02]  /*2ad0*/  WARPGROUP.DEPBAR.LE gsb0, 0x0 ;  /* 0x00008000000079c5 */ /* 0x000fe40000010000 */
[----:B--2---:R-:W-:Y:S01]  /*2ae0*/  WARPGROUP.ARRIVE ;  /* 0x00000000000079c5 */ /* 0x004fe20000000000 */
[----:B------:R-:W-:Y:S01]  /*2af0*/  UIADD3 UR22, UR6, 0xa0, URZ ;  /* 0x000000a006167890 */ /* 0x000fe2000fffe03f */
[----:B------:R-:W-:Y:S04]  /*2b00*/  STL.64 [R1+0x80], R184 ;  /* 0x000080b801007387 */ /* 0x000fe80000100a00 */
[----:B------:R-:W-:Y:S01]  /*2b10*/  HGMMA.64x16x16.F32.BF16 R200, gdesc[UR16], R200, gsb0 ;  /* 0x0020000010c879f0 */ /* 0x000fe200080018c8 */
[----:B------:R-:W-:Y:S01]  /*2b20*/  UMOV UR20, UR4 ;  /* 0x0000000400147c82 */ /* 0x000fe20008000000 */
[----:B------:R-:W-:Y:S01]  /*2b30*/  UMOV UR21, UR5 ;  /* 0x0000000500157c82 */ /* 0x000fe20008000000 */
[----:B------:R-:W-:Y:S01]  /*2b40*/  UMOV UR23, 0xc0000010 ;  /* 0xc000001000177882 */ /* 0x000fe20000000000 */
[----:B------:R-:W-:Y:S01]  /*2b50*/  UIADD3 UR26, UR6, 0xc0, URZ ;  /* 0x000000c0061a7890 */ /* 0x000fe2000fffe03f */
[----:B------:R-:W-:Y:S01]  /*2b60*/  STL.64 [R1+0x88], R186 ;  /* 0x000088ba01007387 */ /* 0x000fe20000100a00 */
[----:B------:R-:W-:Y:S01]  /*2b70*/  UMOV UR16, UR18 ;  /* 0x0000001200107c82 */ /* 0x000fe20008000000 */
[----:B------:R-:W-:-:S02]  /*2b80*/  WARPGROUP.DEPBAR.LE gsb0, 0x0 ;  /* 0x00008000000079c5 */ /* 0x000fc40000010000 */
[----:B---3--:R-:W-:Y:S01]  /*2b90*/  WARPGROUP.ARRIVE ;  /* 0x00000000000079c5 */ /* 0x008fe20000000000 */
[----:B------:R-:W-:Y:S01]  /*2ba0*/  UMOV UR17, UR19 ;  /* 0x0000001300117c82 */ /* 0x000fe20008000000 */
[----:B------:R-:W-:Y:S01]  /*2bb0*/  UMOV UR24, UR4 ;  /* 0x0000000400187c82 */ /* 0x000fe20008000000 */
[----:B------:R-:W-:Y:S01]  /*2bc0*/  UMOV UR25, UR5 ;  /* 0x0000000500197c82 */ /* 0x000fe20008000000 */
[----:B------:R-:W-:Y:S01]  /*2bd0*/  UMOV UR27, 0xc0000010 ;  /* 0xc0000010001b7882 */ /* 0x000fe20000000000 */
[----:B------:R-:W-:Y:S01]  /*2be0*/  UIADD3 UR30, UR6, 0xe0, URZ ;  /* 0x000000e0061e7890 */ /* 0x000fe2000fffe03f */
[----:B------:R-:W-:Y:S01]  /*2bf0*/  HGMMA.64x16x16.F32.BF16 R220, gdesc[UR8], R220, gsb0 ;  /* 0x0020000008dc79f0 */ /* 0x000fe200080018dc */
[----:B------:R-:W-:Y:S01]  /*2c00*/  UMOV UR28, UR4 ;  /* 0x00000004001c7c82 */ /* 0x000fe20008000000 */
[----:B------:R-:W-:Y:S01]  /*2c10*/  UMOV UR29, UR5 ;  /* 0x00000005001d7c82 */ /* 0x000fe20008000000 */
[----:B------:R-:W-:Y:S01]  /*2c20*/  UMOV UR31, 0xc0000010 ;  /* 0xc0000010001f7882 */ /* 0x000fe20000000000 */
[----:B------:R-:W-:Y:S01]  /*2c30*/  UIADD3 UR34, UR6, 0x100, URZ ;  /* 0x0000010006227890 */ /* 0x000fe2000fffe03f */
[----:B------:R-:W-:Y:S01]  /*2c40*/  STL.64 [R1+0x90], R188 ;  /* 0x000090bc01007387 */ /* 0x000fe20000100a00 */
[----:B------:R-:W-:Y:S01]  /*2c50*/  UIADD3 UR18, UR6, 0x80, URZ ;  /* 0x0000008006127890 */ /* 0x000fe2000fffe03f */
[----:B------:R-:W-:Y:S01]  /*2c60*/  UMOV UR19, 0xc0000010 ;  /* 0xc000001000137882 */ /* 0x000fe20000000000 */
[----:B------:R-:W-:Y:S01]  /*2c70*/  UMOV UR32, UR4 ;  /* 0x0000000400207c82 */ /* 0x000fe20008000000 */
[----:B------:R-:W-:Y:S01]  /*2c80*/  UMOV UR33, UR5 ;  /* 0x0000000500217c82 */ /* 0x000fe20008000000 */
[----:B------:R-:W-:Y:S01]  /*2c90*/  UMOV UR35, 0xc0000010 ;  /* 0xc000001000237882 */ /* 0x000fe20000000000 */
[----:B------:R-:W-:Y:S01]  /*2ca0*/  UIADD3 UR38, UR6, 0x120, URZ ;  /* 0x0000012006267890 */ /* 0x000fe2000fffe03f */
[----:B------:R0:W-:Y:S01]  /*2cb0*/  STL.64 [R1+0x98], R190 ;  /* 0x000098be01007387 */ /* 0x0001e20000100a00 */
[----:B------:R-:W-:Y:S01]  /*2cc0*/  UMOV UR36, UR4 ;  /* 0x0000000400247c82 */ /* 0x000fe20008000000 */
[----:B------:R-:W-:Y:S01]  /*2cd0*/  UMOV UR37, UR5 ;  /* 0x0000000500257c82 */ /* 0x000fe20008000000 */
[----:B------:R-:W-:Y:S01]  /*2ce0*/  UMOV UR39, 0xc0000010 ;  /* 0xc000001000277882 */ /* 0x000fe20000000000 */
[----:B------:R-:W-:Y:S01]  /*2cf0*/  UIADD3 UR42, UR6, 0x140, URZ ;  /* 0x00000140062a7890 */ /* 0x000fe2000fffe03f */
        /* <DEDUP_REMOVED lines=8> */
[----:B0-----:R-:W2:Y:S01]  /*2d80*/  LDL.LU.64 R190, [R1+0x168] ;  /* 0x0001680001be7983 */ /* 0x001ea20000300a00 */
[----:B------:R-:W-:Y:S01]  /*2d90*/  UMOV UR48, UR4 ;  /* 0x0000000400307c82 */ /* 0x000fe20008000000 */
[----:B------:R-:W-:Y:S01]  /*2da0*/  UMOV UR49, UR5 ;  /* 0x0000000500317c82 */ /* 0x000fe20008000000 */
[----:B------:R-:W-:Y:S01]  /*2db0*/  UMOV UR51, 0xc0000010 ;  /* 0xc000001000337882 */ /* 0x000fe20000000000 */
[----:B------:R-:W-:Y:S01]  /*2dc0*/  UIADD3 UR54, UR6, 0x1a0, URZ ;  /* 0x000001a006367890 */ /* 0x000fe2000fffe03f */
[----:B------:R-:W2:Y:S01]  /*2dd0*/  LDL.LU.64 R188, [R1+0x160] ;  /* 0x0001600001bc7983 */ /* 0x000ea20000300a00 */
        /* <DEDUP_REMOVED lines=9> */
[----:B------:R-:W2:Y:S04]  /*2e70*/  LDL.LU.64 R184, [R1+0x150] ;  /* 0x0001500001b87983 */ /* 0x000ea80000300a00 */
[----:B------:R-:W-:Y:S04]  /*2e80*/  STL.64 [R1+0x40], R200 ;  /* 0x000040c801007387 */ /* 0x000fe80000100a00 */
[----:B------:R-:W-:Y:S01]  /*2e90*/  STL.64 [R1+0x48], R202 ;  /* 0x000048ca01007387 */ /* 0x000fe20000100a00 */
[----:B------:R-:W-:-:S02]  /*2ea0*/  WARPGROUP.DEPBAR.LE gsb0, 0x0 ;  /* 0x00008000000079c5 */ /* 0x000fc40000010000 */
[----:B-----5:R-:W-:Y:S01]  /*2eb0*/  WARPGROUP.ARRIVE ;  /* 0x00000000000079c5 */ /* 0x020fe20000000000 */
[----:B------:R-:W-:Y:S04]  /*2ec0*/  STL.64 [R1+0x50], R204 ;  /* 0x000050cc01007387 */ /* 0x000fe80000100a00 */
[----:B------:R0:W-:Y:S01]  /*2ed0*/  STL.64 [R1+0x58], R206 ;  /* 0x000058ce01007387 */ /* 0x0001e20000100a00 */
[----:B------:R-:W-:Y:S01]  /*2ee0*/  HGMMA.64x16x16.F32.BF16 R208, gdesc[UR12], R208, gsb0 ;  /* 0x002000000cd079f0 */ /* 0x000fe200080018d0 */
[----:B------:R-:W-:Y:S01]  /*2ef0*/  UMOV UR12, UR16 ;  /* 0x00000010000c7c82 */ /* 0x000fe20008000000 */
[----:B------:R-:W-:Y:S01]  /*2f00*/  UMOV UR13, UR17 ;  /* 0x00000011000d7c82 */ /* 0x000fe20008000000 */
[----:B------:R-:W-:Y:S01]  /*2f10*/  UMOV UR16, UR4 ;  /* 0x0000000400107c82 */ /* 0x000fe20008000000 */
[----:B------:R-:W-:Y:S01]  /*2f20*/  UMOV UR17, UR5 ;  /* 0x0000000500117c82 */ /* 0x000fe20008000000 */
[----:B0-----:R-:W3:Y:S04]  /*2f30*/  LDL.LU.64 R206, [R1+0x148] ;  /* 0x0001480001ce7983 */ /* 0x001ee80000300a00 */
[----:B------:R-:W3:Y:S04]  /*2f40*/  LDL.LU.64 R204, [R1+0x140] ;  /* 0x0001400001cc7983 */ /* 0x000ee80000300a00 */
[----:B------:R-:W3:Y:S04]  /*2f50*/  LDL.LU.64 R202, [R1+0x138] ;  /* 0x0001380001ca7983 */ /* 0x000ee80000300a00 */
[----:B------:R-:W3:Y:S04]  /*2f60*/  LDL.LU.64 R200, [R1+0x130] ;  /* 0x0001300001c87983 */ /* 0x000ee80000300a00 */
[----:B------:R-:W-:Y:S04]  /*2f70*/  STL.64 [R1], R220 ;  /* 0x000000dc01007387 */ /* 0x000fe80000100a00 */
[----:B------:R0:W-:Y:S04]  /*2f80*/  STL.64 [R1+0x8], R222 ;  /* 0x000008de01007387 */ /* 0x0001e80000100a00 */
[----:B------:R-:W-:Y:S04]  /*2f90*/  STL.64 [R1+0x10], R224 ;  /* 0x000010e001007387 */ /* 0x000fe80000100a00 */
[----:B------:R-:W-:Y:S04]  /*2fa0*/  STL.64 [R1+0x18], R226 ;  /* 0x000018e201007387 */ /* 0x000fe80000100a00 */
[----:B0-----:R-:W4:Y:S04]  /*2fb0*/  LDL.LU.64 R222, [R1+0x128] ;  /* 0x0001280001de7983 */ /* 0x001f280000300a00 */
[----:B------:R-:W4:Y:S01]  /*2fc0*/  LDL.LU.64 R220, [R1+0x120] ;  /* 0x0001200001dc7983 */ /* 0x000f220000300a00 */
[----:B------:R-:W-:-:S02]  /*2fd0*/  WARPGROUP.DEPBAR.LE gsb0, 0x0 ;  /* 0x00008000000079c5 */ /* 0x000fc40000010000 */
[----:B------:R-:W-:Y:S01]  /*2fe0*/  WARPGROUP.ARRIVE ;  /* 0x00000000000079c5 */ /* 0x000fe20000000000 */
[----:B------:R-:W-:Y:S04]  /*2ff0*/  STL.64 [R1+0xf8], R214 ;  /* 0x0000f8d601007387 */ /* 0x000fe80000100a00 */
[----:B------:R-:W-:Y:S01]  /*3000*/  STL.64 [R1+0xf0], R212 ;  /* 0x0000f0d401007387 */ /* 0x000fe20000100a00 */
[----:B------:R-:W-:Y:S03]  /*3010*/  HGMMA.64x16x16.F32.BF16 R192, gdesc[UR16], R192, gsb0 ;  /* 0x0020000010c079f0 */ /* 0x000fe600080018c0 */
[----:B------:R-:W-:Y:S04]  /*3020*/  STL.64 [R1+0xe8], R210 ;  /* 0x0000e8d201007387 */ /* 0x000fe80000100a00 */
[----:B------:R0:W-:Y:S04]  /*3030*/  STL.64 [R1+0xe0], R208 ;  /* 0x0000e0d001007387 */ /* 0x0001e80000100a00 */
[----:B0-----:R-:W2:Y:S04]  /*3040*/  LDL.LU.64 R208, [R1+0x60] ;  /* 0x0000600001d07983 */ /* 0x001ea80000300a00 */
[----:B------:R-:W3:Y:S04]  /*3050*/  LDL.LU.64 R210, [R1+0x68] ;  /* 0x0000680001d27983 */ /* 0x000ee80000300a00 */
[----:B------:R-:W4:Y:S04]  /*3060*/  LDL.LU.64 R212, [R1+0x70] ;  /* 0x0000700001d47983 */ /* 0x000f280000300a00 */
[----:B------:R-:W2:Y:S01]  /*3070*/  LDL.LU.64 R214, [R1+0x78] ;  /* 0x0000780001d67983 */ /* 0x000ea20000300a00 */
[----:B------:R-:W-:-:S02]  /*3080*/  WARPGROUP.DEPBAR.LE gsb0, 0x0 ;  /* 0x00008000000079c5 */ /* 0x000fc40000010000 */
[----:B------:R-:W-:-:S06]  /*3090*/  WARPGROUP.ARRIVE ;  /* 0x00000000000079c5 */ /* 0x000fcc0000000000 */
[----:B------:R-:W-:Y:S03]  /*30a0*/  HGMMA.64x16x16.F32.BF16 R176, gdesc[UR20], R176, gsb0 ;  /* 0x0020000014b079f0 */ /* 0x000fe600080018b0 */
[----:B------:R-:W-:Y:S02]  /*30b0*/  WARPGROUP.DEPBAR.LE gsb0, 0x0 ;  /* 0x00008000000079c5 */ /* 0x000fe40000010000 */
        /* <DEDUP_REMOVED lines=10> */
[----:B------:R-:W-:Y:S01]  /*3160*/  HGMMA.64x16x16.F32.BF16 R112, gdesc[UR36], R112, gsb0 ;  /* 0x00200000247079f0 */ /* 0x000fe20008001870 */
[----:B--2---:R-:W-:Y:S04]  /*3170*/  STL.64 [R1+0x118], R214 ;  /* 0x000118d601007387 */ /* 0x004fe80000100a00 */
[----:B----4-:R-:W-:Y:S04]  /*3180*/  STL.64 [R1+0x110], R212 ;  /* 0x000110d401007387 */ /* 0x010fe80000100a00 */
[----:B---3--:R-:W-:Y:S04]  /*3190*/  STL.64 [R1+0x108], R210 ;  /* 0x000108d201007387 */ /* 0x008fe80000100a00 */
[----:B------:R0:W-:Y:S01]  /*31a0*/  STL.64 [R1+0x100], R208 ;  /* 0x000100d001007387 */ /* 0x0001e20000100a00 */
[----:B------:R-:W-:-:S02]  /*31b0*/  WARPGROUP.DEPBAR.LE gsb0, 0x0 ;  /* 0x00008000000079c5 */ /* 0x000fc40000010000 */
[----:B------:R-:W-:Y:S01]  /*31c0*/  WARPGROUP.ARRIVE ;  /* 0x00000000000079c5 */ /* 0x000fe20000000000 */
[----:B0-----:R-:W2:Y:S04]  /*31d0*/  LDL.LU.64 R208, [R1+0x20] ;  /* 0x0000200001d07983 */ /* 0x001ea80000300a00 */
[----:B------:R-:W2:Y:S01]  /*31e0*/  LDL.LU.64 R210, [R1+0x28] ;  /* 0x0000280001d27983 */ /* 0x000ea20000300a00 */
[----:B------:R-:W-:Y:S03]  /*31f0*/  HGMMA.64x16x16.F32.BF16 R96, gdesc[UR40], R96, gsb0 ;  /* 0x00200000286079f0 */ /* 0x000fe60008001860 */
[----:B------:R-:W2:Y:S04]  /*3200*/  LDL.LU.64 R212, [R1+0x30] ;  /* 0x0000300001d47983 */ /* 0x000ea80000300a00 */
[----:B------:R-:W2:Y:S01]  /*3210*/  LDL.LU.64 R214, [R1+0x38] ;  /* 0x0000380001d67983 */ /* 0x000ea20000300a00 */
[----:B------:R-:W-:Y:S01]  /*3220*/  UMOV UR4, UR12 ;  /* 0x0000000c00047c82 */ /* 0x000fe20008000000 */
[----:B------:R-:W-:Y:S01]  /*3230*/  UMOV UR5, UR13 ;  /* 0x0000000d00057c82 */ /* 0x000fe20008000000 */
        /* <DEDUP_REMOVED lines=39> */
[----:B------:R-:W-:-:S06]  /*34b0*/  WARPGROUP.ARRIVE ;  /* 0x00000000000079c5 */ /* 0x000fcc0000000000 */
[----:B------:R-:W-:Y:S01]  /*34c0*/  HGMMA.64x16x16.F32.BF16 R24, gdesc[UR56], R24, gsb0 ;  /* 0x00200000381879f0 */ /* 0x000fe20008001818 */
[----:B------:R-:W-:Y:S01]  /*34d0*/  UMOV UR58, UR4 ;  /* 0x00000004003a7c82 */ /* 0x000fe20008000000 */
[----:B------:R-:W-:Y:S01]  /*34e0*/  UMOV UR59, UR5 ;  /* 0x00000005003b7c82 */ /* 0x000fe20008000000 */
        /* <DEDUP_REMOVED lines=37> */
[----:B--2---:R-:W-:-:S06]  /*3740*/  WARPGROUP.ARRIVE ;  /* 0x00000000000079c5 */ /* 0x004fcc0000000000 */
[----:B------:R-:W-:Y:S03]  /*3750*/  HGMMA.64x16x16.F32.BF16 R208, gdesc[UR56], R208, gsb0 ;  /* 0x0020000038d079f0 */ /* 0x000fe600080018d0 */
[----:B------:R-:W-:Y:S02]  /*3760*/  WARPGROUP.DEPBAR.LE gsb0, 0x0 ;  /* 0x00008000000079c5 */ /* 0x000fe40000010000 */
[----:B------:R-:W-:Y:S04]  /*3770*/  STL.64 [R1+0x20], R208 ;  /* 0x000020d001007387 */ /* 0x000fe80000100a00 */
[----:B------:R-:W-:Y:S04]  /*3780*/  STL.64 [R1+0x28], R210 ;  /* 0x000028d201007387 */ /* 0x000fe80000100a00 */
[----:B------:R-:W-:Y:S04]  /*3790*/  STL.64 [R1+0x30], R212 ;  /* 0x000030d401007387 */ /* 0x000fe80000100a00 */
[----:B------:R0:W-:Y:S04]  /*37a0*/  STL.64 [R1+0x38], R214 ;  /* 0x000038d601007387 */ /* 0x0001e80000100a00 */
[----:B0-----:R-:W2:Y:S04]  /*37b0*/  LDL.LU.64 R214, [R1+0x118] ;  /* 0x0001180001d67983 */ /* 0x001ea80000300a00 */
[----:B------:R-:W2:Y:S04]  /*37c0*/  LDL.LU.64 R212, [R1+0x110] ;  /* 0x0001100001d47983 */ /* 0x000ea80000300a00 */
[----:B------:R-:W2:Y:S04]  /*37d0*/  LDL.LU.64 R210, [R1+0x108] ;  /* 0x0001080001d27983 */ /* 0x000ea80000300a00 */
[----:B------:R-:W2:Y:S01]  /*37e0*/  LDL.LU.64 R208, [R1+0x100] ;  /* 0x0001000001d07983 */ /* 0x000ea20000300a00 */
[----:B------:R-:W-:Y:S01]  /*37f0*/  UMOV UR4, UR56 ;  /* 0x0000003800047c82 */ /* 0x000fe20008000000 */
[----:B------:R-:W-:Y:S01]  /*3800*/  UMOV UR5, UR57 ;  /* 0x0000003900057c82 */ /* 0x000fe20008000000 */
[----:B--2---:R-:W-:-:S06]  /*3810*/  WARPGROUP.ARRIVE ;  /* 0x00000000000079c5 */ /* 0x004fcc0000000000 */
[----:B------:R-:W-:Y:S03]  /*3820*/  HGMMA.64x16x16.F32.BF16 R208, gdesc[UR4], R208, gsb0 ;  /* 0x0020000004d079f0 */ /* 0x000fe600080018d0 */
[----:B------:R-:W-:Y:S02]  /*3830*/  WARPGROUP.DEPBAR.LE gsb0, 0x0 ;  /* 0x00008000000079c5 */ /* 0x000fe40000010000 */
[----:B------:R-:W-:Y:S04]  /*3840*/  STL.64 [R1+0x60], R208 ;  /* 0x000060d001007387 */ /* 0x000fe80000100a00 */
[----:B------:R-:W-:Y:S04]  /*3850*/  STL.64 [R1+0x68], R210 ;  /* 0x000068d201007387 */ /* 0x000fe80000100a00 */
[----:B------:R-:W-:Y:S04]  /*3860*/  STL.64 [R1+0x70], R212 ;  /* 0x000070d401007387 */ /* 0x000fe80000100a00 */
[----:B------:R0:W-:Y:S04]  /*3870*/  STL.64 [R1+0x78], R214 ;  /* 0x000078d601007387 */ /* 0x0001e80000100a00 */
[----:B0-----:R0:W5:Y:S04]  /*3880*/  LDL.LU.64 R214, [R1+0xf8] ;  /* 0x0000f80001d67983 */ /* 0x0011680000300a00 */
[----:B------:R0:W5:Y:S04]  /*3890*/  LDL.LU.64 R212, [R1+0xf0] ;  /* 0x0000f00001d47983 */ /* 0x0001680000300a00 */
[----:B------:R0:W5:Y:S04]  /*38a0*/  LDL.LU.64 R210, [R1+0xe8] ;  /* 0x0000e80001d27983 */ /* 0x0001680000300a00 */
[----:B------:R0:W5:Y:S01]  /*38b0*/  LDL.LU.64 R208, [R1+0xe0] ;  /* 0x0000e00001d07983 */ /* 0x0001620000300a00 */
[----:B------:R-:W-:Y:S05]  /*38c0*/  @!P0 BRA `(.L_x_28) ;  /* 0x0000000000048947 */ /* 0x000fea0003800000 */
[----:B------:R-:W-:Y:S01]  /*38d0*/  BPT.TRAP 0x1 ;  /* 0x000000040000795c */ /* 0x000fe20000300000 */
.L_x_28:
[----:B------:R-:W2:Y:S04]  /*38e0*/  LDL R10, [R1+0xa8] ;  /* 0x0000a800010a7983 */ /* 0x000ea80000100800 */
[----:B------:R-:W3:Y:S01]  /*38f0*/  LDL R9, [R1+0xac] ;  /* 0x0000ac0001097983 */ /* 0x000ee20000100800 */
[----:B------:R-:W-:-:S13]  /*3900*/  ISETP.NE.AND P1, PT, R17, RZ, PT ;  /* 0x000000ff1100720c */ /* 0x000fda0003f25270 */
[----:B-1----:R-:W-:-:S05]  /*3910*/  @P1 LEA R5, R0, UR61, 0x3 ;  /* 0x0000003d00051c11 */ /* 0x002fca000f8e18ff */
[----:B------:R-:W-:-:S05]  /*3920*/  @P1 VIADD R5, R5, 0x80 ;  /* 0x0000008005051836 */ /* 0x000fca0000000000 */
[----:B--2---:R-:W-:-:S04]  /*3930*/  @P1 PRMT R5, R10, 0x654, R5 ;  /* 0x000006540a051816 */ /* 0x004fc80000000005 */
[----:B------:R1:W-:Y:S01]  /*3940*/  @P1 SYNCS.ARRIVE.TRANS64.RED.A1T0 RZ, [R5+URZ], RZ ;  /* 0x000000ff05ff19a7 */ /* 0x0003e2000810043f */
[----:B---3--:R-:W-:-:S13]  /*3950*/  ISETP.GT.U32.AND P1, PT, R9, 0x1, PT ;  /* 0x000000010900780c */ /* 0x008fda0003f24070 */
[----:B-1----:R-:W-:Y:S05]  /*3960*/  @P1 BRA `(.L_x_29) ;  /* 0x0000000000041947 */ /* 0x002fea0003800000 */
[----:B------:R-:W-:Y:S01]  /*3970*/  BPT.TRAP 0x1 ;  /* 0x000000040000795c */ /* 0x000fe20000300000 */
.L_x_29:
[----:B------:R-:W-:Y:S01]  /*3980*/  UIADD3 UR60, UR60, 0x1, URZ ;  /* 0x000000013c3c7890 */ /* 0x000fe2000fffe03f */
[C---:B------:R-:W-:Y:S01]  /*3990*/  ISETP.GT.AND P2, PT, R3.reuse, 0x1, PT ;  /* 0x000000010300780c */ /* 0x040fe20003f44270 */
[----:B------:R-:W-:Y:S02]  /*39a0*/  VIADD R0, R0, 0x1 ;  /* 0x0000000100007836 */ /* 0x000fe40000000000 */
[----:B------:R-:W-:Y:S01]  /*39b0*/  UISETP.NE.AND UP0, UPT, UR60, 0x10, UPT ;  /* 0x000000103c00788c */ /* 0x000fe2000bf05270 */
[----:B------:R-:W-:Y:S02]  /*39c0*/  VIADD R3, R3, 0xffffffff ;  /* 0xffffffff03037836 */ /* 0x000fe40000000000 */
[C---:B------:R-:W-:Y:S01]  /*39d0*/  ISETP.NE.AND P1, PT, R0.reuse, 0x10, PT ;  /* 0x000000100000780c */ /* 0x040fe20003f25270 */
[----:B------:R-:W-:Y:S02]  /*39e0*/  USEL UR4, URZ, 0x1, UP0 ;  /* 0x000000013f047887 */ /* 0x000fe40008000000 */
[----:B------:R-:W-:Y:S01]  /*39f0*/  USEL UR60, UR60, URZ, UP0 ;  /* 0x0000003f3c3c7287 */ /* 0x000fe20008000000 */
[----:B------:R-:W-:-:S03]  /*3a00*/  SEL R0, R0, RZ, P1 ;  /* 0x000000ff00007207 */ /* 0x000fc60000800000 */
[----:B------:R-:W-:Y:S01]  /*3a10*/  LOP3.LUT R4, R4, UR4, RZ, 0x3c, !PT ;  /* 0x0000000404047c12 */ /* 0x000fe2000f8e3cff */
[----:B------:R-:W-:Y:S07]  /*3a20*/  @P2 BRA `(.L_x_30) ;  /* 0xffffffec00542947 */ /* 0x000fee000383ffff */
.L_x_23:
[----:B------:R4:W5:Y:S01]  /*3a30*/  LDL R5, [R1+0xc8] ;  /* 0x0000c80001057983 */ /* 0x0009620000100800 */
[----:B-12---:R-:W1:Y:S02]  /*3a40*/  LDC R0, c[0x0][0x28c] ;  /* 0x0000a300ff007b82 */ /* 0x006e640000000800 */
[----:B-1----:R-:W-:-:S13]  /*3a50*/  ISETP.GE.AND P1, PT, R0, 0x1, PT ;  /* 0x000000010000780c */ /* 0x002fda0003f26270 */
[----:B----4-:R-:W-:Y:S05]  /*3a60*/  @!P1 BRA `(.L_x_31) ;  /* 0x0000000000409947 */ /* 0x010fea0003800000 */
[----:B------:R-:W-:Y:S05]  /*3a70*/  @!P0 BRA `(.L_x_32) ;  /* 0x0000000000048947 */ /* 0x000fea0003800000 */
[----:B------:R-:W-:Y:S01]  /*3a80*/  BPT.TRAP 0x1 ;  /* 0x000000040000795c */ /* 0x000fe20000300000 */
.L_x_32:
[----:B------:R-:W2:Y:S04]  /*3a90*/  LDL R6, [R1+0xa8] ;  /* 0x0000a80001067983 */ /* 0x000ea80000100800 */
[----:B------:R-:W4:Y:S01]  /*3aa0*/  LDL R4, [R1+0xac] ;  /* 0x0000ac0001047983 */ /* 0x000f220000100800 */
[----:B-----5:R-:W-:Y:S01]  /*3ab0*/  R2UR UR4, R5 ;  /* 0x00000000050472ca */ /* 0x020fe200000e0000 */
[----:B------:R-:W-:Y:S01]  /*3ac0*/  IMAD.U32 R3, RZ, RZ, UR61 ;  /* 0x0000003dff037e24 */ /* 0x000fe2000f8e00ff */
[----:B------:R-:W-:-:S13]  /*3ad0*/  ISETP.NE.AND P0, PT, R17, RZ, PT ;  /* 0x000000ff1100720c */ /* 0x000fda0003f05270 */
[----:B------:R-:W-:-:S04]  /*3ae0*/  @P0 VIADD R8, R8, UR4 ;  /* 0x0000000408080c36 */ /* 0x000fc80008000000 */
[----:B------:R-:W-:-:S05]  /*3af0*/  @P0 IMAD.SHL.U32 R0, R8, 0x8, RZ ;  /* 0x0000000808000824 */ /* 0x000fca00078e00ff */
[----:B------:R-:W-:-:S04]  /*3b00*/  @P0 LOP3.LUT R0, R0, 0x78, RZ, 0xc0, !PT ;  /* 0x0000007800000812 */ /* 0x000fc800078ec0ff */
[----:B------:R-:W-:-:S04]  /*3b10*/  @P0 IADD3 R0, R3, 0x80, R0 ;  /* 0x0000008003000810 */ /* 0x000fc80007ffe000 */
[----:B--2---:R-:W-:-:S04]  /*3b20*/  @P0 PRMT R0, R6, 0x654, R0 ;  /* 0x0000065406000816 */ /* 0x004fc80000000000 */
[----:B------:R1:W-:Y:S01]  /*3b30*/  @P0 SYNCS.ARRIVE.TRANS64.RED.A1T0 RZ, [R0+URZ], RZ ;  /* 0x000000ff00ff09a7 */ /* 0x0003e2000810043f */
[----:B----4-:R-:W-:-:S13]  /*3b40*/  ISETP.GT.U32.AND P0, PT, R4, 0x1, PT ;  /* 0x000000010400780c */ /* 0x010fda0003f04070 */
[----:B-1----:R-:W-:Y:S05]  /*3b50*/  @P0 BRA `(.L_x_31) ;  /* 0x0000000000040947 */ /* 0x002fea0003800000 */
[----:B------:R-:W-:Y:S01]  /*3b60*/  BPT.TRAP 0x1 ;  /* 0x000000040000795c */ /* 0x000fe20000300000 */
.L_x_31:
[----:B------:R-:W2:Y:S01]  /*3b70*/  LDL R3, [R1+0xdc] ;  /* 0x0000dc0001037983 */ /* 0x000ea20000100800 */
[----:B-----5:R-:W-:Y:S01]  /*3b80*/  R2UR UR5, R5 ;  /* 0x00000000050572ca */ /* 0x020fe200000e0000 */
[----:B------:R-:W1:Y:S01]  /*3b90*/  LDC R4, c[0x0][0x288] ;  /* 0x0000a200ff047b82 */ /* 0x000e620000000800 */
[----:B------:R-:W-:Y:S01]  /*3ba0*/  IMAD R12, R19, 0xf0, RZ ;  /* 0x000000f0130c7824 */ /* 0x000fe200078e02ff */
[----:B------:R-:W4:Y:S01]  /*3bb0*/  LDL.LU R0, [R1+0xd0] ;  /* 0x0000d00001007983 */ /* 0x000f220000300800 */
[----:B------:R-:W-:Y:S01]  /*3bc0*/  ULDC UR4, c[0x0][0x284] ;  /* 0x0000a10000047ab9 */ /* 0x000fe20000000800 */
[----:B------:R-:W-:Y:S02]  /*3bd0*/  ULDC.64 UR8, c[0x0][0x5d0] ;  /* 0x0001740000087ab9 */ /* 0x000fe40000000a00 */
[----:B------:R-:W3:Y:S01]  /*3be0*/  LDL R226, [R1+0xb8] ;  /* 0x0000b80001e27983 */ /* 0x000ee20000100800 */
[----:B------:R-:W0:Y:S01]  /*3bf0*/  S2R R5, SR_TID.X ;  /* 0x0000000000057919 */ /* 0x000e220000002100 */
[----:B-1----:R-:W-:-:S02]  /*3c00*/  ISETP.GE.AND P0, PT, R12, R4, PT ;  /* 0x000000040c00720c */ /* 0x002fc40003f06270 */
[----:B0-----:R-:W-:-:S04]  /*3c10*/  LOP3.LUT R15, R5, 0x60, RZ, 0xc0, !PT ;  /* 0x00000060050f7812 */ /* 0x001fc800078ec0ff */
[----:B------:R-:W-:Y:S01]  /*3c20*/  SHF.R.U32.HI R15, RZ, 0x1, R15 ;  /* 0x00000001ff0f7819 */ /* 0x000fe2000001160f */
[----:B------:R-:W-:Y:S02]  /*3c30*/  IMAD.SHL.U32 R13, R5, 0x2, RZ ;  /* 0x00000002050d7824 */ /* 0x000fe400078e00ff */
[----:B------:R-:W-:Y:S01]  /*3c40*/  IMAD.MOV.U32 R6, RZ, RZ, -0x1 ;  /* 0xffffffffff067424 */ /* 0x000fe200078e00ff */
[----:B--2---:R-:W-:Y:S02]  /*3c50*/  R2UR UR6, R3 ;  /* 0x00000000030672ca */ /* 0x004fe400000e0000 */
[----:B------:R-:W-:Y:S02]  /*3c60*/  SHF.R.U32.HI R3, RZ, 0x7, R5 ;  /* 0x00000007ff037819 */ /* 0x000fe40000011605 */
[----:B----4-:R-:W-:Y:S02]  /*3c70*/  R2UR UR7, R0 ;  /* 0x00000000000772ca */ /* 0x010fe400000e0000 */
[----:B------:R-:W-:-:S02]  /*3c80*/  LOP3.LUT R3, R3, 0x1, RZ, 0xc0, !PT ;  /* 0x0000000103037812 */ /* 0x000fc400078ec0ff */
[----:B------:R-:W-:-:S03]  /*3c90*/  SHF.R.U32.HI R0, RZ, 0x2, R5 ;  /* 0x00000002ff007819 */ /* 0x000fc60000011605 */
[----:B------:R-:W-:Y:S01]  /*3ca0*/  IMAD.SHL.U32 R14, R3, 0x40, RZ ;  /* 0x00000040030e7824 */ /* 0x000fe200078e00ff */
[----:B------:R-:W-:-:S04]  /*3cb0*/  LOP3.LUT R0, R0, 0x7, RZ, 0xc0, !PT ;  /* 0x0000000700007812 */ /* 0x000fc800078ec0ff */
[--C-:B------:R-:W-:Y:S02]  /*3cc0*/  LOP3.LUT R14, R14, 0x40, R0.reuse, 0xe2, !PT ;  /* 0x000000400e0e7812 */ /* 0x100fe400078ee200 */
[----:B------:R-:W-:-:S05]  /*3cd0*/  IADD3 R0, RZ, -R15, -R0 ;  /* 0x8000000fff007210 */ /* 0x000fca0007ffe800 */
[----:B------:R-:W-:Y:S02]  /*3ce0*/  IMAD R3, R3, -0x40, R0 ;  /* 0xffffffc003037824 */ /* 0x000fe400078e0200 */
[----:B------:R-:W-:-:S05]  /*3cf0*/  IMAD R0, R18, 0xc0, RZ ;  /* 0x000000c012007824 */ /* 0x000fca00078e02ff */
[C---:B------:R-:W-:Y:S02]  /*3d00*/  ISETP.GE.OR P0, PT, R0.reuse, UR4, P0 ;  /* 0x0000000400007c0c */ /* 0x040fe40008706670 */
[----:B------:R-:W-:Y:S01]  /*3d10*/  IADD3 R0, -R0, UR4, R3 ;  /* 0x0000000400007c10 */ /* 0x000fe2000fffe103 */
[----:B------:R-:W-:Y:S01]  /*3d20*/  UIADD3 UR4, UR6, UR5, URZ ;  /* 0x0000000506047290 */ /* 0x000fe2000fffe03f */
[----:B------:R-:W-:-:S03]  /*3d30*/  LOP3.LUT R3, R5, 0x3, RZ, 0xc0, !PT ;  /* 0x0000000305037812 */ /* 0x000fc600078ec0ff */
[----:B------:R-:W-:Y:S02]  /*3d40*/  USHF.R.U32.HI UR5, URZ, 0x4, UR4 ;  /* 0x000000043f057899 */ /* 0x000fe40008011604 */
[----:B------:R-:W-:Y:S02]  /*3d50*/  IMAD R3, R3, -0x2, R4 ;  /* 0xfffffffe03037824 */ /* 0x000fe400078e0204 */
[----:B------:R-:W-:Y:S01]  /*3d60*/  ULOP3.LUT UR5, UR5, 0x1, URZ, 0xc0, !UPT ;  /* 0x0000000105057892 */ /* 0x000fe2000f8ec03f */
[----:B---3--:R-:W-:Y:S01]  /*3d70*/  SHF.R.S32.HI R4, RZ, 0x1f, R226 ;  /* 0x0000001fff047819 */ /* 0x008fe200000114e2 */
[----:B------:R-:W-:Y:S01]  /*3d80*/  IMAD.IADD R3, R3, 0x1, -R12 ;  /* 0x0000000103037824 */ /* 0x000fe200078e0a0c */
[----:B------:R-:W-:Y:S01]  /*3d90*/  LOP3.LUT R12, R12, 0x6, R13, 0xf8, !PT ;  /* 0x000000060c0c7812 */ /* 0x000fe200078ef80d */
[----:B------:R-:W-:Y:S01]  /*3da0*/  UISETP.GT.U32.AND UP1, UPT, UR4, 0xf, UPT ;  /* 0x0000000f0400788c */ /* 0x000fe2000bf24070 */
[----:B------:R-:W-:Y:S01]  /*3db0*/  LOP3.LUT R14, R14, R15, RZ, 0xfc, !PT ;  /* 0x0000000f0e0e7212 */ /* 0x000fe200078efcff */
[----:B------:R-:W-:Y:S01]  /*3dc0*/  UISETP.NE.U32.AND UP0, UPT, UR5, 0x1, UPT ;  /* 0x000000010500788c */ /* 0x000fe2000bf05070 */
[----:B------:R-:W-:Y:S01]  /*3dd0*/  IMAD.MOV.U32 R15, RZ, RZ, RZ ;  /* 0x000000ffff0f7224 */ /* 0x000fe200078e00ff */
[----:B------:R-:W-:Y:S01]  /*3de0*/  SHF.R.S32.HI R13, RZ, 0x1f, R12 ;  /* 0x0000001fff0d7819 */ /* 0x000fe2000001140c */
[----:B------:R-:W-:Y:S01]  /*3df0*/  IMAD R5, R4, UR8, RZ ;  /* 0x0000000804057c24 */ /* 0x000fe2000f8e02ff */
[----:B------:R-:W-:-:S02]  /*3e00*/  UISETP.LT.U32.AND UP1, UPT, UR6, 0x10, UP1 ;  /* 0x000000100600788c */ /* 0x000fc40008f21070 */
[----:B------:R-:W-:Y:S01]  /*3e10*/  UISETP.GT.U32.AND UP0, UPT, UR6, 0xf, !UP0 ;  /* 0x0000000f0600788c */ /* 0x000fe2000c704070 */
[----:B------:R-:W-:Y:S01]  /*3e20*/  IMAD.WIDE R14, R18, 0xc0, R14 ;  /* 0x000000c0120e7825 */ /* 0x000fe200078e020e */
[----:B------:R-:W-:Y:S02]  /*3e30*/  ULOP3.LUT UR4, UR4, 0xf, URZ, 0xc0, !UPT ;  /* 0x0000000f04047892 */ /* 0x000fe4000f8ec03f */
[----:B------:R-:W-:Y:S01]  /*3e40*/  USEL UR6, URZ, 0x1, !UP1 ;  /* 0x000000013f067887 */ /* 0x000fe2000c800000 */
[C---:B------:R-:W-:Y:S01]  /*3e50*/  IMAD R5, R226.reuse, UR9, R5 ;  /* 0x00000009e2057c24 */ /* 0x040fe2000f8e0205 */
[----:B------:R-:W-:Y:S01]  /*3e60*/  USEL UR5, URZ, 0x1, !UP0 ;  /* 0x000000013f057887 */ /* 0x000fe2000c000000 */
[----:B------:R-:W-:-:S03]  /*3e70*/  IMAD.WIDE.U32 R18, R226, UR8, R12 ;  /* 0x00000008e2127c25 */ /* 0x000fc6000f8e000c */
[----:B------:R-:W-:Y:S01]  /*3e80*/  ULOP3.LUT UR7, UR5, UR7, UR6, 0x96, !UPT ;  /* 0x0000000705077292 */ /* 0x000fe2000f8e9606 */
[----:B------:R-:W-:Y:S02]  /*3e90*/  IMAD.IADD R19, R19, 0x1, R5 ;  /* 0x0000000113137824 */ /* 0x000fe400078e0205 */
[----:B------:R-:W-:-:S05]  /*3ea0*/  IMAD.U32 R5, RZ, RZ, UR4 ;  /* 0x00000004ff057e24 */ /* 0x000fca000f8e00ff */
[----:B------:R0:W-:Y:S02]  /*3eb0*/  STL [R1+0xc8], R5 ;  /* 0x0000c80501007387 */ /* 0x0001e40000100800 */
[----:B0-----:R-:W-:-:S05]  /*3ec0*/  IMAD.U32 R5, RZ, RZ, UR7 ;  /* 0x00000007ff057e24 */ /* 0x001fca000f8e00ff */
[----:B------:R0:W-:Y:S04]  /*3ed0*/  STL [R1+0xd0], R5 ;  /* 0x0000d00501007387 */ /* 0x0001e80000100800 */
[----:B------:R0:W-:Y:S01]  /*3ee0*/  STL [R1+0xd8], R6 ;  /* 0x0000d80601007387 */ /* 0x0001e20000100800 */
[----:B------:R-:W-:Y:S05]  /*3ef0*/  @P0 BRA `(.L_x_33) ;  /* 0x0000010c00c00947 */ /* 0x000fea0003800000 */
[----:B0-----:R-:W0:Y:S01]  /*3f00*/  LDC.64 R6, c[0x0][0x5c8] ;  /* 0x00017200ff067b82 */ /* 0x001e220000000a00 */
[----:B------:R-:W-:Y:S01]  /*3f10*/  FSETP.NEU.AND P2, PT, R16, RZ, PT ;  /* 0x000000ff1000720b */ /* 0x000fe20003f4d000 */
[----:B------:R-:W-:Y:S01]  /*3f20*/  BSSY B0, `(.L_x_33) ;  /* 0x00010ed000007945 */ /* 0x000fe20003800000 */
[----:B------:R-:W-:-:S04]  /*3f30*/  ISETP.GT.AND P0, PT, R3, RZ, PT ;  /* 0x000000ff0300720c */ /* 0x000fc80003f04270 */
[----:B------:R-:W-:Y:S01]  /*3f40*/  ISETP.GT.AND P1, PT, R0, RZ, P0 ;  /* 0x000000ff0000720c */ /* 0x000fe20000724270 */
[-C--:B0-----:R-:W-:Y:S02]  /*3f50*/  IMAD R22, R15, R6.reuse, RZ ;  /* 0x000000060f167224 */ /* 0x081fe400078e02ff */
[----:B------:R-:W-:-:S04]  /*3f60*/  IMAD.WIDE.U32 R18, R14, R6, R18 ;  /* 0x000000060e127225 */ /* 0x000fc800078e0012 */
[----:B------:R-:W-:-:S04]  /*3f70*/  IMAD R22, R14, R7, R22 ;  /* 0x000000070e167224 */ /* 0x000fc800078e0216 */
[----:B------:R-:W-:Y:S01]  /*3f80*/  IMAD.IADD R22, R19, 0x1, R22 ;  /* 0x0000000113167824 */ /* 0x000fe200078e0216 */
[----:B------:R-:W-:Y:S06]  /*3f90*/  @!P2 BRA `(.L_x_34) ;  /* 0x000000c800a0a947 */ /* 0x000fec0003800000 */
[----:B------:R-:W0:Y:S01]  /*3fa0*/  LDC.64 R8, c[0x0][0x5b8] ;  /* 0x00016e00ff087b82 */ /* 0x000e220000000a00 */
[----:B------:R-:W2:Y:S01]  /*3fb0*/  LDL.LU R225, [R1+0x80] ;  /* 0x0000800001e17983 */ /* 0x000ea20000300800 */
[----:B------:R-:W-:Y:S01]  /*3fc0*/  ULDC.64 UR6, c[0x0][0x208] ;  /* 0x0000820000067ab9 */ /* 0x000fe20000000a00 */
[----:B------:R-:W-:-:S05]  /*3fd0*/  ULDC.64 UR4, c[0x0][0x5c0] ;  /* 0x0001700000047ab9 */ /* 0x000fca0000000a00 */
[----:B------:R-:W1:Y:S01]  /*3fe0*/  LDC.64 R10, c[0x0][0x5b0] ;  /* 0x00016c00ff0a7b82 */ /* 0x000e620000000a00 */
[----:B0-----:R-:W-:Y:S01]  /*3ff0*/  IMAD.MOV.U32 R5, RZ, RZ, R9 ;  /* 0x000000ffff057224 */ /* 0x001fe200078e0009 */
[----:B------:R0:W-:Y:S01]  /*4000*/  STL [R1+0xa0], R8 ;  /* 0x0000a00801007387 */ /* 0x0001e20000100800 */
[----:B------:R-:W-:-:S04]  /*4010*/  IMAD.MOV.U32 R227, RZ, RZ, R8 ;  /* 0x000000ffffe37224 */ /* 0x000fc800078e0008 */
[-C--:B------:R-:W-:Y:S02]  /*4020*/  IMAD R4, R4, R227.reuse, RZ ;  /* 0x000000e304047224 */ /* 0x080fe400078e02ff */
[C---:B------:R-:W-:Y:S01]  /*4030*/  IMAD.WIDE.U32 R20, R226.reuse, R227, R12 ;  /* 0x000000e3e2147225 */ /* 0x040fe200078e000c */
[----:B0-----:R-:W0:Y:S03]  /*4040*/  LDC.64 R8, c[0x0][0x5a8] ;  /* 0x00016a00ff087b82 */ /* 0x001e260000000a00 */
[----:B------:R-:W-:Y:S02]  /*4050*/  IMAD R23, R226, R5, R4 ;  /* 0x00000005e2177224 */ /* 0x000fe400078e0204 */
[----:B-1----:R-:W-:Y:S02]  /*4060*/  IMAD R4, R15, R10, RZ ;  /* 0x0000000a0f047224 */ /* 0x002fe400078e02ff */
[----:B------:R-:W-:Y:S01]  /*4070*/  IMAD.IADD R229, R21, 0x1, R23 ;  /* 0x0000000115e57824 */ /* 0x000fe200078e0217 */
[----:B------:R-:W-:Y:S01]  /*4080*/  STL [R1+0xa4], R23 ;  /* 0x0000a41701007387 */ /* 0x000fe20000100800 */
[----:B------:R-:W-:-:S02]  /*4090*/  IMAD.MOV.U32 R228, RZ, RZ, R20 ;  /* 0x000000ffffe47224 */ /* 0x000fc400078e0014 */
[C---:B------:R-:W-:Y:S01]  /*40a0*/  IMAD R224, R14.reuse, R11, R4 ;  /* 0x0000000b0ee07224 */ /* 0x040fe200078e0204 */
[----:B------:R0:W-:Y:S01]  /*40b0*/  STL.64 [R1+0xb0], R20 ;  /* 0x0000b01401007387 */ /* 0x0001e20000100a00 */
[----:B------:R-:W-:-:S03]  /*40c0*/  IMAD.WIDE.U32 R4, R14, R10, R228 ;  /* 0x0000000a0e047225 */ /* 0x000fc600078e00e4 */
[----:B------:R1:W-:Y:S01]  /*40d0*/  STL [R1+0xc4], R224 ;  /* 0x0000c4e001007387 */ /* 0x0003e20000100800 */
[----:B------:R-:W-:Y:S01]  /*40e0*/  IMAD.IADD R5, R5, 0x1, R224 ;  /* 0x0000000105057824 */ /* 0x000fe200078e02e0 */
[----:B0-----:R-:W-:-:S04]  /*40f0*/  LEA R20, P2, R4, R8, 0x1 ;  /* 0x0000000804147211 */ /* 0x001fc800078408ff */
[----:B------:R-:W-:Y:S01]  /*4100*/  LEA.HI.X R21, R4, R9, R5, 0x1, P2 ;  /* 0x0000000904157211 */ /* 0x000fe200010f0c05 */
[----:B------:R-:W-:-:S04]  /*4110*/  IMAD.MOV.U32 R5, RZ, RZ, R224 ;  /* 0x000000ffff057224 */ /* 0x000fc800078e00e0 */
[----:B-1----:R0:W3:Y:S01]  /*4120*/  @P1 LDG.E.LTC128B.U16 R224, desc[UR6][R20.64] ;  /* 0x0000000614e01981 */ /* 0x0020e2000c1e1520 */
[C---:B------:R-:W-:Y:S01]  /*4130*/  LEA R4, P2, R18.reuse, UR4, 0x1 ;  /* 0x0000000412047c11 */ /* 0x040fe2000f8408ff */
[----:B------:R-:W-:Y:S01]  /*4140*/  BSSY B1, `(.L_x_35) ;  /* 0x0000013000017945 */ /* 0x000fe20003800000 */
[----:B------:R-:W-:Y:S01]  /*4150*/  ISETP.GT.AND P3, PT, R3, 0x1, PT ;  /* 0x000000010300780c */ /* 0x000fe20003f64270 */
[----:B0-----:R-:W-:Y:S01]  /*4160*/  IMAD.MOV.U32 R21, RZ, RZ, R5 ;  /* 0x000000ffff157224 */ /* 0x001fe200078e0005 */
[----:B------:R-:W-:Y:S01]  /*4170*/  LEA.HI.X R5, R18, UR5, R22, 0x1, P2 ;  /* 0x0000000512057c11 */ /* 0x000fe200090f0c16 */
[----:B------:R-:W-:-:S04]  /*4180*/  IMAD.WIDE.U32 R18, R14, R10, R12 ;  /* 0x0000000a0e127225 */ /* 0x000fc800078e000c */
[----:B------:R-:W-:Y:S02]  /*4190*/  IMAD.IADD R19, R21, 0x1, R19 ;  /* 0x0000000115137824 */ /* 0x000fe400078e0213 */
[----:B------:R-:W-:-:S04]  /*41a0*/  IMAD.WIDE.U32 R18, R226, R227, R18 ;  /* 0x000000e3e2127225 */ /* 0x000fc800078e0012 */
[----:B------:R-:W-:Y:S02]  /*41b0*/  IMAD.IADD R19, R23, 0x1, R19 ;  /* 0x0000000117137824 */ /* 0x000fe400078e0213 */
[----:B---3--:R-:W-:-:S04]  /*41c0*/  IMAD.U32 R20, R224, 0x10000, RZ ;  /* 0x00010000e0147824 */ /* 0x008fc800078e00ff */
[----:B------:R-:W-:-:S04]  /*41d0*/  FMUL R20, R20, R16 ;  /* 0x0000001014147220 */ /* 0x000fc80000400000 */
[----:B--2---:R-:W-:Y:S01]  /*41e0*/  FFMA R22, R225, R2, R20 ;  /* 0x00000002e1167223 */ /* 0x004fe20000000014 */
[----:B------:R-:W-:-:S04]  /*41f0*/  LEA R20, P2, R18, R8, 0x1 ;  /* 0x0000000812147211 */ /* 0x000fc800078408ff */
[----:B------:R-:W-:Y:S02]  /*4200*/  LEA.HI.X R21, R18, R9, R19, 0x1, P2 ;  /* 0x0000000912157211 */ /* 0x000fe400010f0c13 */
[----:B------:R-:W-:Y:S02]  /*4210*/  ISETP.GT.AND P2, PT, R0, RZ, P3 ;  /* 0x000000ff0000720c */ /* 0x000fe40001f44270 */
[----:B------:R-:W-:-:S05]  /*4220*/  F2FP.BF16.F32.PACK_AB R18, RZ, R22 ;  /* 0x00000016ff12723e */ /* 0x000fca00000010ff */
[----:B------:R0:W-:Y:S06]  /*4230*/  @P1 STG.E.U16 desc[UR6][R4.64], R18 ;  /* 0x0000001204001986 */ /* 0x0001ec000c101506 */
[----:B------:R-:W-:Y:S05]  /*4240*/  @!P2 BRA `(.L_x_36) ;  /* 0x000000000008a947 */ /* 0x000fea0003800000 */
[----:B------:R-:W-:Y:S02]  /*4250*/  ULDC.64 UR4, c[0x0][0x208] ;  /* 0x0000820000047ab9 */ /* 0x000fe40000000a00 */
[----:B------:R1:W5:Y:S03]  /*4260*/  LDG.E.LTC128B.U16 R224, desc[UR4][R20.64+0x2] ;  /* 0x0000020414e07981 */ /* 0x000366000c1e1520 */
.L_x_36:
[----:B------:R-:W-:Y:S05]  /*4270*/  BSYNC B1 ;  /* 0x0000000000017941 */ /* 0x000fea0003800000 */
.L_x_35:
[----:B------:R-:W2:Y:S01]  /*4280*/  LDL.LU R19, [R1+0x84] ;  /* 0x0000840001137983 */ /* 0x000ea20000300800 */
[----:B0----5:R-:W-:-:S03]  /*4290*/  IMAD.U32 R18, R224, 0x10000, RZ ;  /* 0x00010000e0127824 */ /* 0x021fc600078e00ff */
[----:B------:R0:W-:Y:S01]  /*42a0*/  STL [R1+0xf8], R26 ;  /* 0x0000f81a01007387 */ /* 0x0001e20000100800 */
[----:B------:R-:W-:-:S03]  /*42b0*/  FMUL R18, R18, R16 ;  /* 0x0000001012127220 */ /* 0x000fc60000400000 */
[----:B0-----:R-:W3:Y:S04]  /*42c0*/  LDL R26, [R1+0xc4] ;  /* 0x0000c400011a7983 */ /* 0x001ee80000100800 */
[----:B------:R-:W-:Y:S04]  /*42d0*/  STL [R1+0xf4], R25 ;  /* 0x0000f41901007387 */ /* 0x000fe80000100800 */
[----:B------:R0:W-:Y:S04]  /*42e0*/  STL [R1+0xf0], R24 ;  /* 0x0000f01801007387 */ /* 0x0001e80000100800 */
[----:B0-----:R-:W4:Y:S04]  /*42f0*/  LDL R24, [R1+0xa0] ;  /* 0x0000a00001187983 */ /* 0x001f280000100800 */
[----:B------:R1:W-:Y:S04]  /*4300*/  STL [R1+0xec], R21 ;  /* 0x0000ec1501007387 */ /* 0x0003e80000100800 */
[----:B-1----:R-:W4:Y:S04]  /*4310*/  LDL R21, [R1+0xb8] ;  /* 0x0000b80001157983 */ /* 0x002f280000100800 */
[----:B------:R0:W-:Y:S04]  /*4320*/  STL [R1+0xe8], R20 ;  /* 0x0000e81401007387 */ /* 0x0001e80000100800 */
[----:B0-----:R-:W4:Y:S04]  /*4330*/  LDL.LU R20, [R1+0x88] ;  /* 0x0000880001147983 */ /* 0x001f280000300800 */
[----:B------:R-:W-:Y:S04]  /*4340*/  STL [R1+0xe4], R17 ;  /* 0x0000e41101007387 */ /* 0x000fe80000100800 */
[----:B------:R-:W-:Y:S01]  /*4350*/  STL [R1+0xe0], R3 ;  /* 0x0000e00301007387 */ /* 0x000fe20000100800 */
[----:B--2---:R-:W-:-:S03]  /*4360*/  FFMA R225, R19, R2, R18 ;  /* 0x0000000213e17223 */ /* 0x004fc60000000012 */
[----:B------:R-:W2:Y:S01]  /*4370*/  LDL.64 R18, [R1+0xb0] ;  /* 0x0000b00001127983 */ /* 0x000ea20000100a00 */
[C---:B------:R-:W-:Y:S01]  /*4380*/  SHF.L.U64.HI R23, R10.reuse, 0x3, R11 ;  /* 0x000000030a177819 */ /* 0x040fe2000001020b */
[----:B------:R-:W-:Y:S01]  /*4390*/  IMAD.SHL.U32 R22, R10, 0x8, RZ ;  /* 0x000000080a167824 */ /* 0x000fe200078e00ff */
[----:B------:R-:W-:Y:S01]  /*43a0*/  ISETP.GT.AND P1, PT, R0, 0x8, P0 ;  /* 0x000000080000780c */ /* 0x000fe20000724270 */
[----:B------:R-:W-:Y:S01]  /*43b0*/  ULDC.64 UR4, c[0x0][0x208] ;  /* 0x0000820000047ab9 */ /* 0x000fe20000000a00 */
[----:B------:R-:W-:Y:S01]  /*43c0*/  F2FP.BF16.F32.PACK_AB R225, RZ, R225 ;  /* 0x000000e1ffe1723e */ /* 0x000fe200000010ff */
[----:B------:R-:W-:-:S04]  /*43d0*/  IMAD.WIDE.U32 R226, R14, R10, R22 ;  /* 0x0000000a0ee27225 */ /* 0x000fc800078e0016 */
[----:B---3--:R-:W-:Y:S01]  /*43e0*/  IMAD.IADD R25, R26, 0x1, R227 ;  /* 0x000000011a197824 */ /* 0x008fe200078e02e3 */
[----:B------:R-:W-:Y:S04]  /*43f0*/  @P2 STG.E.U16 desc[UR4][R4.64+0x2], R225 ;  /* 0x000002e104002986 */ /* 0x000fe8000c101504 */
[----:B------:R-:W-:Y:S01]  /*4400*/  STL [R1+0x84], R25 ;  /* 0x0000841901007387 */ /* 0x000fe20000100800 */
[----:B--2---:R-:W-:-:S05]  /*4410*/  IADD3 R19, P4, R18, R226, RZ ;  /* 0x000000e212137210 */ /* 0x004fca0007f9e0ff */
[----:B------:R-:W-:Y:S01]  /*4420*/  IMAD.X R26, R25, 0x1, R229, P4 ;  /* 0x00000001191a7824 */ /* 0x000fe200020e06e5 */
[----:B------:R-:W-:-:S04]  /*4430*/  LEA R18, P4, R19, R8, 0x1 ;  /* 0x0000000813127211 */ /* 0x000fc800078808ff */
[----:B------:R-:W-:Y:S02]  /*4440*/  LEA.HI.X R19, R19, R9, R26, 0x1, P4 ;  /* 0x0000000913137211 */ /* 0x000fe400020f0c1a */
[----:B------:R0:W5:Y:S04]  /*4450*/  LDL.LU R26, [R1+0xf8] ;  /* 0x0000f800011a7983 */ /* 0x0001680000300800 */
[----:B------:R-:W2:Y:S04]  /*4460*/  @P1 LDG.E.LTC128B.U16 R224, desc[UR4][R18.64] ;  /* 0x0000000412e01981 */ /* 0x000ea8000c1e1520 */
[----:B--2---:R1:W-:Y:S01]  /*4470*/  STL [R1+0x80], R224 ;  /* 0x000080e001007387 */ /* 0x0043e20000100800 */
[----:B------:R-:W-:-:S03]  /*4480*/  IMAD.MOV.U32 R18, RZ, RZ, R224 ;  /* 0x000000ffff127224 */ /* 0x000fc600078e00e0 */
[----:B------:R-:W2:Y:S01]  /*4490*/  LDL R19, [R1+0xa4] ;  /* 0x0000a40001137983 */ /* 0x000ea20000100800 */
[----:B------:R-:W-:Y:S01]  /*44a0*/  IMAD.U32 R18, R18, 0x10000, RZ ;  /* 0x0001000012127824 */ /* 0x000fe200078e00ff */
[----:B-1----:R-:W-:-:S03]  /*44b0*/  IADD3 R224, P2, R12, R226, RZ ;  /* 0x000000e20ce07210 */ /* 0x002fc60007f5e0ff */
[----:B------:R-:W-:Y:S02]  /*44c0*/  FMUL R18, R18, R16 ;  /* 0x0000001012127220 */ /* 0x000fe40000400000 */
[----:B------:R-:W-:Y:S02]  /*44d0*/  IMAD.X R225, R13, 0x1, R25, P2 ;  /* 0x000000010de17824 */ /* 0x000fe400010e0619 */
[----:B----4-:R-:W-:Y:S01]  /*44e0*/  FFMA R20, R20, R2, R18 ;  /* 0x0000000214147223 */ /* 0x010fe20000000012 */
[----:B------:R0:W5:Y:S01]  /*44f0*/  LDL.LU R25, [R1+0xf4] ;  /* 0x0000f40001197983 */ /* 0x0001620000300800 */
[----:B------:R-:W-:-:S03]  /*4500*/  IMAD.WIDE.U32 R224, R21, R24, R224 ;  /* 0x0000001815e07225 */ /* 0x000fc600078e00e0 */
[----:B------:R0:W5:Y:S01]  /*4510*/  LDL.LU R24, [R1+0xf0] ;  /* 0x0000f00001187983 */ /* 0x0001620000300800 */
[----:B------:R-:W-:-:S03]  /*4520*/  LEA R18, P2, R224, R8, 0x1 ;  /* 0x00000008e0127211 */ /* 0x000fc600078408ff */
[----:B------:R0:W5:Y:S01]  /*4530*/  LDL.LU R21, [R1+0xec] ;  /* 0x0000ec0001157983 */ /* 0x0001620000300800 */
[----:B--2---:R-:W-:Y:S02]  /*4540*/  IMAD.IADD R19, R19, 0x1, R225 ;  /* 0x0000000113137824 */ /* 0x004fe400078e02e1 */
[----:B------:R-:W-:-:S03]  /*4550*/  IMAD.SHL.U32 R225, R6, 0x10, RZ ;  /* 0x0000001006e17824 */ /* 0x000fc600078e00ff */
[----:B------:R-:W-:Y:S02]  /*4560*/  LEA.HI.X R19, R224, R9, R19, 0x1, P2 ;  /* 0x00000009e0137211 */ /* 0x000fe400010f0c13 */
[----:B------:R-:W-:Y:S02]  /*4570*/  F2FP.BF16.F32.PACK_AB R224, RZ, R20 ;  /* 0x00000014ffe0723e */ /* 0x000fe400000010ff */
[----:B------:R0:W5:Y:S01]  /*4580*/  LDL.LU R20, [R1+0xe8] ;  /* 0x0000e80001147983 */ /* 0x0001620000300800 */
[----:B------:R-:W-:Y:S02]  /*4590*/  ISETP.GT.AND P2, PT, R0, 0x8, P3 ;  /* 0x000000080000780c */ /* 0x000fe40001f44270 */
[----:B------:R-:W-:Y:S01]  /*45a0*/  PRMT R17, R224, 0x7610, R17 ;  /* 0x00007610e0117816 */ /* 0x000fe20000000011 */
[----:B------:R1:W-:Y:S01]  /*45b0*/  STL [R1+0xd4], R225 ;  /* 0x0000d4e101007387 */ /* 0x0003e20000100800 */
[----:B------:R-:W-:Y:S02]  /*45c0*/  IADD3 R224, P4, R225, R4, RZ ;  /* 0x00000004e1e07210 */ /* 0x000fe40007f9e0ff */
[----:B------:R-:W-:-:S02]  /*45d0*/  PRMT R3, R17, 0x7610, R3 ;  /* 0x0000761011037816 */ /* 0x000fc40000000003 */
[----:B-1----:R-:W-:-:S05]  /*45e0*/  SHF.L.U64.HI R225, R6, 0x4, R7 ;  /* 0x0000000406e17819 */ /* 0x002fca0000010207 */
[----:B------:R1:W-:Y:S04]  /*45f0*/  STL [R1+0xcc], R225 ;  /* 0x0000cce101007387 */ /* 0x0003e80000100800 */
[----:B------:R0:W5:Y:S01]  /*4600*/  LDL.LU R17, [R1+0xe4] ;  /* 0x0000e40001117983 */ /* 0x0001620000300800 */
[----:B-1----:R-:W-:-:S05]  /*4610*/  IMAD.X R225, R225, 0x1, R5, P4 ;  /* 0x00000001e1e17824 */ /* 0x002fca00020e0605 */
[----:B------:R1:W-:Y:S04]  /*4620*/  @P1 STG.E.U16 desc[UR4][R224.64], R3 ;  /* 0x00000003e0001986 */ /* 0x0003e8000c101504 */
[----:B-1----:R0:W5:Y:S01]  /*4630*/  LDL.LU R3, [R1+0xe0] ;  /* 0x0000e00001037983 */ /* 0x0021620000300800 */
[----:B------:R-:W-:Y:S04]  /*4640*/  BSSY B1, `(.L_x_37) ;  /* 0x0000007000017945 */ /* 0x000fe80003800000 */
[----:B------:R-:W-:Y:S05]  /*4650*/  @!P2 BRA `(.L_x_38) ;  /* 0x000000000014a947 */ /* 0x000fea0003800000 */
[----:B------:R-:W-:Y:S01]  /*4660*/  ULDC.64 UR4, c[0x0][0x208] ;  /* 0x0000820000047ab9 */ /* 0x000fe20000000a00 */
[----:B------:R1:W-:Y:S04]  /*4670*/  STL [R1+0xe0], R0 ;  /* 0x0000e00001007387 */ /* 0x0003e80000100800 */
[----:B-1----:R-:W2:Y:S04]  /*4680*/  LDG.E.LTC128B.U16 R0, desc[UR4][R18.64+0x2] ;  /* 0x0000020412007981 */ /* 0x002ea8000c1e1520 */
[----:B--2---:R1:W-:Y:S04]  /*4690*/  STL [R1+0x80], R0 ;  /* 0x0000800001007387 */ /* 0x0043e80000100800 */
[----:B-1----:R1:W5:Y:S02]  /*46a0*/  LDL.LU R0, [R1+0xe0] ;  /* 0x0000e00001007983 */ /* 0x0023640000300800 */
.L_x_38:
[----:B------:R-:W-:Y:S05]  /*46b0*/  BSYNC B1 ;  /* 0x0000000000017941 */ /* 0x000fea0003800000 */
.L_x_37:
[----:B------:R-:W-:Y:S04]  /*46c0*/  STL [R1+0xf8], R10 ;  /* 0x0000f80a01007387 */ /* 0x000fe80000100800 */
[----:B------:R2:W-:Y:S04]  /*46d0*/  STL [R1+0xf4], R9 ;  /* 0x0000f40901007387 */ /* 0x0005e80000100800 */
[----:B--2---:R-:W2:Y:S04]  /*46e0*/  LDL.LU R9, [R1+0x8c] ;  /* 0x00008c0001097983 */ /* 0x004ea80000300800 */
[----:B------:R-:W-:Y:S04]  /*46f0*/  STL [R1+0xf0], R8 ;  /* 0x0000f00801007387 */ /* 0x000fe80000100800 */
[----:B------:R-:W-:Y:S04]  /*4700*/  STL [R1+0xec], R7 ;  /* 0x0000ec0701007387 */ /* 0x000fe80000100800 */
[----:B------:R-:W-:Y:S04]  /*4710*/  STL [R1+0xe8], R6 ;  /* 0x0000e80601007387 */ /* 0x000fe80000100800 */
[----:B------:R3:W-:Y:S04]  /*4720*/  STL [R1+0xe4], R5 ;  /* 0x0000e40501007387 */ /* 0x0007e80000100800 */
[----:B---3--:R-:W3:Y:S01]  /*4730*/  LDL.LU R5, [R1+0x80] ;  /* 0x0000800001057983 */ /* 0x008ee20000300800 */
[----:B------:R-:W-:-:S03]  /*4740*/  ULDC.64 UR4, c[0x0][0x208] ;  /* 0x0000820000047ab9 */ /* 0x000fc60000000a00 */
[----:B------:R4:W-:Y:S01]  /*4750*/  STL [R1+0xe0], R4 ;  /* 0x0000e00401007387 */ /* 0x0009e20000100800 */
[----:B---3--:R-:W-:-:S04]  /*4760*/  IMAD.U32 R10, R5, 0x10000, RZ ;  /* 0x00010000050a7824 */ /* 0x008fc800078e00ff */
[----:B------:R-:W-:-:S04]  /*4770*/  FMUL R10, R10, R16 ;  /* 0x000000100a0a7220 */ /* 0x000fc80000400000 */
[----:B--2---:R-:W-:Y:S01]  /*4780*/  FFMA R9, R9, R2, R10 ;  /* 0x0000000209097223 */ /* 0x004fe2000000000a */
[----:B----4-:R-:W-:Y:S01]  /*4790*/  PRMT R4, R5, 0x7610, R4 ;  /* 0x0000761005047816 */ /* 0x010fe20000000004 */
[----:B------:R2:W5:Y:S02]  /*47a0*/  LDL.LU R10, [R1+0xf8] ;  /* 0x0000f800010a7983 */ /* 0x0005640000300800 */
[----:B-----5:R-:W-:Y:S02]  /*47b0*/  ISETP.GT.AND P1, PT, R3, 0x8, PT ;  /* 0x000000080300780c */ /* 0x020fe40003f24270 */
[----:B------:R-:W-:Y:S02]  /*47c0*/  F2FP.BF16.F32.PACK_AB R8, RZ, R9 ;  /* 0x00000009ff08723e */ /* 0x000fe400000010ff */
[----:B------:R2:W5:Y:S02]  /*47d0*/  LDL.LU R9, [R1+0xf4] ;  /* 0x0000f40001097983 */ /* 0x0005640000300800 */
[----:B------:R-:W-:-:S02]  /*47e0*/  PRMT R7, R8, 0x7610, R7 ;  /* 0x0000761008077816 */ /* 0x000fc40000000007 */
[----:B------:R2:W5:Y:S01]  /*47f0*/  LDL.LU R8, [R1+0xf0] ;  /* 0x0000f00001087983 */ /* 0x0005620000300800 */
[----:B------:R-:W-:Y:S02]  /*4800*/  ISETP.GT.AND P4, PT, R0, RZ, P1 ;  /* 0x000000ff0000720c */ /* 0x000fe40000f84270 */
[----:B------:R-:W-:Y:S02]  /*4810*/  PRMT R6, R7, 0x7610, R6 ;  /* 0x0000761007067816 */ /* 0x000fe40000000006 */
[----:B------:R2:W5:Y:S04]  /*4820*/  LDL.LU R7, [R1+0xec] ;  /* 0x0000ec0001077983 */ /* 0x0005680000300800 */
[----:B------:R3:W-:Y:S04]  /*4830*/  @P2 STG.E.U16 desc[UR4][R224.64+0x2], R6 ;  /* 0x00000206e0002986 */ /* 0x0007e8000c101504 */
[----:B---3--:R2:W5:Y:S04]  /*4840*/  LDL.LU R6, [R1+0xe8] ;  /* 0x0000e80001067983 */ /* 0x0085680000300800 */
[----:B------:R2:W5:Y:S04]  /*4850*/  LDL.LU R5, [R1+0xe4] ;  /* 0x0000e40001057983 */ /* 0x0005680000300800 */
[----:B------:R3:W-:Y:S04]  /*4860*/  STL.S16 [R1+0x80], R4 ;  /* 0x0000800401007387 */ /* 0x0007e80000100600 */
[----:B---3--:R2:W5:Y:S01]  /*4870*/  LDL.LU R4, [R1+0xe0] ;  /* 0x0000e00001047983 */ /* 0x0085620000300800 */
[----:B------:R-:W-:Y:S04]  /*4880*/  BSSY B1, `(.L_x_39) ;  /* 0x0000007000017945 */ /* 0x000fe80003800000 */
[----:B------:R-:W-:Y:S05]  /*4890*/  @!P4 BRA `(.L_x_40) ;  /* 0x000000000014c947 */ /* 0x000fea0003800000 */
[----:B------:R-:W-:Y:S01]  /*48a0*/  ULDC.64 UR4, c[0x0][0x208] ;  /* 0x0000820000047ab9 */ /* 0x000fe20000000a00 */
[----:B------:R3:W-:Y:S04]  /*48b0*/  STL [R1+0xe0], R0 ;  /* 0x0000e00001007387 */ /* 0x0007e80000100800 */
[----:B---3--:R-:W3:Y:S04]  /*48c0*/  LDG.E.LTC128B.U16 R0, desc[UR4][R20.64+0x10] ;  /* 0x0000100414007981 */ /* 0x008ee8000c1e1520 */
[----:B---3--:R3:W-:Y:S04]  /*48d0*/  STL [R1+0x80], R0 ;  /* 0x0000800001007387 */ /* 0x0087e80000100800 */
[----:B---3--:R3:W5:Y:S02]  /*48e0*/  LDL.LU R0, [R1+0xe0] ;  /* 0x0000e00001007983 */ /* 0x0087640000300800 */
.L_x_40:
[----:B------:R-:W-:Y:S05]  /*48f0*/  BSYNC B1 ;  /* 0x0000000000017941 */ /* 0x000fea0003800000 */
.L_x_39:
[----:B------:R-:W-:Y:S04]  /*4900*/  STL [R1+0xf8], R12 ;  /* 0x0000f80c01007387 */ /* 0x000fe80000100800 */
[----:B------:R4:W-:Y:S04]  /*4910*/  STL [R1+0xf4], R11 ;  /* 0x0000f40b01007387 */ /* 0x0009e80000100800 */
[----:B----4-:R-:W4:Y:S04]  /*4920*/  LDL.LU R11, [R1+0x90] ;  /* 0x00009000010b7983 */ /* 0x010f280000300800 */
[----:B------:R-:W-:Y:S04]  /*4930*/  STL [R1+0xf0], R10 ;  /* 0x0000f00a01007387 */ /* 0x000fe80000100800 */
[----:B-----5:R-:W-:Y:S04]  /*4940*/  STL [R1+0xec], R9 ;  /* 0x0000ec0901007387 */ /* 0x020fe80000100800 */
[----:B------:R-:W-:Y:S04]  /*4950*/  STL [R1+0xe8], R8 ;  /* 0x0000e80801007387 */ /* 0x000fe80000100800 */
[----:B------:R0:W-:Y:S04]  /*4960*/  STL [R1+0xe4], R7 ;  /* 0x0000e40701007387 */ /* 0x0001e80000100800 */
[----:B0-----:R-:W2:Y:S01]  /*4970*/  LDL.LU R7, [R1+0x80] ;  /* 0x0000800001077983 */ /* 0x001ea20000300800 */
[----:B------:R-:W-:-:S03]  /*4980*/  ULDC.64 UR4, c[0x0][0x208] ;  /* 0x0000820000047ab9 */ /* 0x000fc60000000a00 */
[----:B------:R0:W-:Y:S01]  /*4990*/  STL [R1+0xe0], R6 ;  /* 0x0000e00601007387 */ /* 0x0001e20000100800 */
[----:B--2---:R-:W-:-:S04]  /*49a0*/  IMAD.U32 R12, R7, 0x10000, RZ ;  /* 0x00010000070c7824 */ /* 0x004fc800078e00ff */
[----:B------:R-:W-:-:S04]  /*49b0*/  FMUL R12, R12, R16 ;  /* 0x000000100c0c7220 */ /* 0x000fc80000400000 */
[----:B----4-:R-:W-:Y:S01]  /*49c0*/  FFMA R11, R11, R2, R12 ;  /* 0x000000020b0b7223 */ /* 0x010fe2000000000c */
[----:B0-----:R-:W-:Y:S01]  /*49d0*/  PRMT R6, R7, 0x7610, R6 ;  /* 0x0000761007067816 */ /* 0x001fe20000000006 */
[----:B------:R0:W5:Y:S01]  /*49e0*/  LDL.LU R12, [R1+0xf8] ;  /* 0x0000f800010c7983 */ /* 0x0001620000300800 */
[----:B------:R-:W-:Y:S02]  /*49f0*/  ISETP.GT.AND P2, PT, R3, 0x9, PT ;  /* 0x000000090300780c */ /* 0x000fe40003f44270 */
[----:B------:R-:W-:Y:S02]  /*4a00*/  F2FP.BF16.F32.PACK_AB R10, RZ, R11 ;  /* 0x0000000bff0a723e */ /* 0x000fe400000010ff */
[----:B------:R0:W5:Y:S02]  /*4a10*/  LDL.LU R11, [R1+0xf4] ;  /* 0x0000f400010b7983 */ /* 0x0001640000300800 */
[----:B------:R-:W-:Y:S02]  /*4a20*/  PRMT R9, R10, 0x7610, R9 ;  /* 0x000076100a097816 */ /* 0x000fe40000000009 */
[----:B------:R0:W5:Y:S01]  /*4a30*/  LDL.LU R10, [R1+0xf0] ;  /* 0x0000f000010a7983 */ /* 0x0001620000300800 */
[----:B------:R-:W-:-:S02]  /*4a40*/  ISETP.GT.AND P5, PT, R0, RZ, P2 ;  /* 0x000000ff0000720c */ /* 0x000fc400017a4270 */
[----:B------:R-:W-:Y:S02]  /*4a50*/  PRMT R8, R9, 0x7610, R8 ;  /* 0x0000761009087816 */ /* 0x000fe40000000008 */
[----:B------:R0:W5:Y:S04]  /*4a60*/  LDL.LU R9, [R1+0xec] ;  /* 0x0000ec0001097983 */ /* 0x0001680000300800 */
[----:B------:R2:W-:Y:S04]  /*4a70*/  @P4 STG.E.U16 desc[UR4][R4.64+0x10], R8 ;  /* 0x0000100804004986 */ /* 0x0005e8000c101504 */
[----:B--2---:R0:W5:Y:S04]  /*4a80*/  LDL.LU R8, [R1+0xe8] ;  /* 0x0000e80001087983 */ /* 0x0041680000300800 */
[----:B------:R0:W5:Y:S04]  /*4a90*/  LDL.LU R7, [R1+0xe4] ;  /* 0x0000e40001077983 */ /* 0x0001680000300800 */
[----:B------:R2:W-:Y:S04]  /*4aa0*/  STL.S16 [R1+0x80], R6 ;  /* 0x0000800601007387 */ /* 0x0005e80000100600 */
[----:B--2---:R0:W5:Y:S01]  /*4ab0*/  LDL.LU R6, [R1+0xe0] ;  /* 0x0000e00001067983 */ /* 0x0041620000300800 */
[----:B------:R-:W-:Y:S04]  /*4ac0*/  BSSY B1, `(.L_x_41) ;  /* 0x0000007000017945 */ /* 0x000fe80003800000 */
[----:B------:R-:W-:Y:S05]  /*4ad0*/  @!P5 BRA `(.L_x_42) ;  /* 0x000000000014d947 */ /* 0x000fea0003800000 */
[----:B------:R-:W-:Y:S01]  /*4ae0*/  ULDC.64 UR4, c[0x0][0x208] ;  /* 0x0000820000047ab9 */ /* 0x000fe20000000a00 */
[----:B------:R2:W-:Y:S04]  /*4af0*/  STL [R1+0xe0], R0 ;  /* 0x0000e00001007387 */ /* 0x0005e80000100800 */
[----:B--2---:R-:W2:Y:S04]  /*4b00*/  LDG.E.LTC128B.U16 R0, desc[UR4][R20.64+0x12] ;  /* 0x0000120414007981 */ /* 0x004ea8000c1e1520 */
[----:B--2---:R2:W-:Y:S04]  /*4b10*/  STL [R1+0x80], R0 ;  /* 0x0000800001007387 */ /* 0x0045e80000100800 */
[----:B--2---:R2:W5:Y:S02]  /*4b20*/  LDL.LU R0, [R1+0xe0] ;  /* 0x0000e00001007983 */ /* 0x0045640000300800 */
.L_x_42:
[----:B------:R-:W-:Y:S05]  /*4b30*/  BSYNC B1 ;  /* 0x0000000000017941 */ /* 0x000fea0003800000 */
.L_x_41:
[----:B-----5:R-:W-:Y:S04]  /*4b40*/  STL [R1+0xf8], R11 ;  /* 0x0000f80b01007387 */ /* 0x020fe80000100800 */
[----:B------:R4:W-:Y:S04]  /*4b50*/  STL [R1+0xf4], R10 ;  /* 0x0000f40a01007387 */ /* 0x0009e80000100800 */
[----:B----4-:R-:W4:Y:S04]  /*4b60*/  LDL.LU R10, [R1+0x94] ;  /* 0x00009400010a7983 */ /* 0x010f280000300800 */
[----:B------:R-:W-:Y:S04]  /*4b70*/  STL [R1+0xf0], R9 ;  /* 0x0000f00901007387 */ /* 0x000fe80000100800 */
[----:B------:R-:W-:Y:S04]  /*4b80*/  STL [R1+0xec], R8 ;  /* 0x0000ec0801007387 */ /* 0x000fe80000100800 */
[----:B------:R-:W-:Y:S04]  /*4b90*/  STL [R1+0xe8], R7 ;  /* 0x0000e80701007387 */ /* 0x000fe80000100800 */
[----:B------:R0:W-:Y:S04]  /*4ba0*/  STL [R1+0xe4], R6 ;  /* 0x0000e40601007387 */ /* 0x0001e80000100800 */
[----:B0-----:R-:W3:Y:S01]  /*4bb0*/  LDL.LU R6, [R1+0x80] ;  /* 0x0000800001067983 */ /* 0x001ee20000300800 */
[----:B------:R-:W-:-:S03]  /*4bc0*/  ULDC.64 UR4, c[0x0][0x208] ;  /* 0x0000820000047ab9 */ /* 0x000fc60000000a00 */
[----:B------:R0:W-:Y:S01]  /*4bd0*/  STL [R1+0xe0], R3 ;  /* 0x0000e00301007387 */ /* 0x0001e20000100800 */
[----:B---3--:R-:W-:-:S04]  /*4be0*/  IMAD.U32 R11, R6, 0x10000, RZ ;  /* 0x00010000060b7824 */ /* 0x008fc800078e00ff */
[----:B------:R-:W-:-:S04]  /*4bf0*/  FMUL R11, R11, R16 ;  /* 0x000000100b0b7220 */ /* 0x000fc80000400000 */
[----:B----4-:R-:W-:Y:S01]  /*4c00*/  FFMA R10, R10, R2, R11 ;  /* 0x000000020a0a7223 */ /* 0x010fe2000000000b */
[----:B0-----:R-:W-:Y:S01]  /*4c10*/  PRMT R3, R6, 0x7610, R3 ;  /* 0x0000761006037816 */ /* 0x001fe20000000003 */
[----:B------:R0:W5:Y:S03]  /*4c20*/  LDL.LU R11, [R1+0xf8] ;  /* 0x0000f800010b7983 */ /* 0x0001660000300800 */
[----:B------:R-:W-:Y:S02]  /*4c30*/  F2FP.BF16.F32.PACK_AB R9, RZ, R10 ;  /* 0x0000000aff09723e */ /* 0x000fe400000010ff */
[----:B------:R0:W5:Y:S02]  /*4c40*/  LDL.LU R10, [R1+0xf4] ;  /* 0x0000f400010a7983 */ /* 0x0001640000300800 */
[----:B------:R-:W-:Y:S02]  /*4c50*/  PRMT R8, R9, 0x7610, R8 ;  /* 0x0000761009087816 */ /* 0x000fe40000000008 */
[----:B------:R0:W5:Y:S01]  /*4c60*/  LDL.LU R9, [R1+0xf0] ;  /* 0x0000f00001097983 */ /* 0x0001620000300800 */
[----:B------:R-:W-:-:S02]  /*4c70*/  ISETP.GT.AND P4, PT, R0, 0x8, P1 ;  /* 0x000000080000780c */ /* 0x000fc40000f84270 */
        /* <DEDUP_REMOVED lines=14> */
.L_x_44:
[----:B------:R-:W-:Y:S05]  /*4d60*/  BSYNC B1 ;  /* 0x0000000000017941 */ /* 0x000fea0003800000 */
.L_x_43:
[----:B-----5:R-:W-:Y:S04]  /*4d70*/  STL [R1+0xf8], R9 ;  /* 0x0000f80901007387 */ /* 0x020fe80000100800 */
[----:B------:R4:W-:Y:S04]  /*4d80*/  STL [R1+0xf4], R8 ;  /* 0x0000f40801007387 */ /* 0x0009e80000100800 */
[----:B----4-:R-:W4:Y:S04]  /*4d90*/  LDL.LU R8, [R1+0x98] ;  /* 0x0000980001087983 */ /* 0x010f280000300800 */
[----:B------:R-:W-:Y:S04]  /*4da0*/  STL [R1+0xf0], R7 ;  /* 0x0000f00701007387 */ /* 0x000fe80000100800 */
[----:B------:R-:W-:Y:S04]  /*4db0*/  STL [R1+0xec], R6 ;  /* 0x0000ec0601007387 */ /* 0x000fe80000100800 */
        /* <DEDUP_REMOVED lines=29> */
.L_x_46:
[----:B------:R-:W-:Y:S05]  /*4f90*/  BSYNC B1 ;  /* 0x0000000000017941 */ /* 0x000fea0003800000 */
.L_x_45:
[----:B------:R4:W-:Y:S04]  /*4fa0*/  STL.64 [R1+0xf8], R24 ;  /* 0x0000f81801007387 */ /* 0x0009e80000100a00 */
[----:B----4-:R-:W4:Y:S04]  /*4fb0*/  LDL.LU R24, [R1+0x9c] ;  /* 0x00009c0001187983 */ /* 0x010f280000300800 */
[----:B------:R-:W3:Y:S04]  /*4fc0*/  LDL.LU R25, [R1+0x84] ;  /* 0x0000840001197983 */ /* 0x000ee80000300800 */
[----:B------:R0:W-:Y:S04]  /*4fd0*/  STL.64 [R1+0xf0], R20 ;  /* 0x0000f01401007387 */ /* 0x0001e80000100a00 */
[----:B0-----:R-:W2:Y:S04]  /*4fe0*/  LDL.64 R20, [R1+0xb0] ;  /* 0x0000b00001147983 */ /* 0x001ea80000100a00 */
[----:B------:R0:W-:Y:S04]  /*4ff0*/  STL.64 [R1+0xe8], R18 ;  /* 0x0000e81201007387 */ /* 0x0001e80000100a00 */
[----:B0-----:R-:W4:Y:S01]  /*5000*/  LDL.LU R19, [R1+0x88] ;  /* 0x0000880001137983 */ /* 0x001f220000300800 */
[----:B------:R-:W-:Y:S01]  /*5010*/  ULDC.64 UR4, c[0x0][0x208] ;  /* 0x0000820000047ab9 */ /* 0x000fe20000000a00 */
[----:B------:R-:W-:Y:S01]  /*5020*/  IMAD R18, R11, 0x78, RZ ;  /* 0x000000780b127824 */ /* 0x000fe200078e02ff */
[----:B-----5:R-:W-:Y:S01]  /*5030*/  ISETP.GT.AND P4, PT, R0, 0x80, P0 ;  /* 0x000000800000780c */ /* 0x020fe20000784270 */
[----:B------:R-:W-:Y:S04]  /*5040*/  STL [R1+0xe4], R4 ;  /* 0x0000e40401007387 */ /* 0x000fe80000100800 */
[----:B------:R0:W-:Y:S04]  /*5050*/  STL [R1+0xe0], R3 ;  /* 0x0000e00301007387 */ /* 0x0001e80000100800 */
[----:B0-----:R-:W2:Y:S01]  /*5060*/  LDL R3, [R1+0xa0] ;  /* 0x0000a00001037983 */ /* 0x001ea20000100800 */
[----:B---3--:R-:W-:-:S02]  /*5070*/  IMAD.MOV.U32 R227, RZ, RZ, R25 ;  /* 0x000000ffffe37224 */ /* 0x008fc400078e0019 */
[----:B----4-:R-:W-:-:S04]  /*5080*/  IMAD.U32 R15, R19, 0x10000, RZ ;  /* 0x00010000130f7824 */ /* 0x010fc800078e00ff */
[----:B------:R-:W-:-:S04]  /*5090*/  FMUL R15, R15, R16 ;  /* 0x000000100f0f7220 */ /* 0x000fc80000400000 */
[----:B------:R-:W-:Y:S01]  /*50a0*/  FFMA R15, R24, R2, R15 ;  /* 0x00000002180f7223 */ /* 0x000fe2000000000f */
[----:B------:R-:W-:-:S04]  /*50b0*/  IMAD.WIDE.U32 R24, R10, 0x78, R226 ;  /* 0x000000780a187825 */ /* 0x000fc800078e00e2 */
[----:B------:R-:W-:Y:S01]  /*50c0*/  F2FP.BF16.F32.PACK_AB R15, RZ, R15 ;  /* 0x0000000fff0f723e */ /* 0x000fe200000010ff */
[----:B------:R-:W-:Y:S01]  /*50d0*/  IMAD.IADD R227, R25, 0x1, R18 ;  /* 0x0000000119e37824 */ /* 0x000fe200078e0212 */
[----:B------:R0:W-:Y:S04]  /*50e0*/  STL.64 [R1+0x80], R24 ;  /* 0x0000801801007387 */ /* 0x0001e80000100a00 */
[----:B------:R3:W-:Y:S01]  /*50f0*/  @P5 STG.E.U16 desc[UR4][R224.64+0x12], R15 ;  /* 0x0000120fe0005986 */ /* 0x0007e2000c101504 */
[----:B--2---:R-:W-:Y:S02]  /*5100*/  IADD3 R11, P5, R20, R24, RZ ;  /* 0x00000018140b7210 */ /* 0x004fe40007fbe0ff */
[----:B------:R-:W-:Y:S01]  /*5110*/  PRMT R4, R19, 0x7610, R4 ;  /* 0x0000761013047816 */ /* 0x000fe20000000004 */
[----:B0-----:R-:W5:Y:S02]  /*5120*/  LDL.LU.64 R24, [R1+0xf8] ;  /* 0x0000f80001187983 */ /* 0x001f640000300a00 */
[----:B---3--:R-:W-:Y:S01]  /*5130*/  IMAD.X R15, R227, 0x1, R229, P5 ;  /* 0x00000001e30f7824 */ /* 0x008fe200028e06e5 */
[C---:B------:R-:W-:Y:S01]  /*5140*/  LEA R226, P5, R11.reuse, R8, 0x1 ;  /* 0x000000080be27211 */ /* 0x040fe200078a08ff */
[----:B------:R-:W5:Y:S04]  /*5150*/  LDL.LU.64 R20, [R1+0xf0] ;  /* 0x0000f00001147983 */ /* 0x000f680000300a00 */
[----:B------:R0:W-:Y:S02]  /*5160*/  STL [R1+0x8c], R227 ;  /* 0x00008ce301007387 */ /* 0x0001e40000100800 */
[----:B0-----:R-:W-:-:S02]  /*5170*/  LEA.HI.X R227, R11, R9, R15, 0x1, P5 ;  /* 0x000000090be37211 */ /* 0x001fc400028f0c0f */
[----:B------:R-:W2:Y:S04]  /*5180*/  LDL R11, [R1+0xa4] ;  /* 0x0000a400010b7983 */ /* 0x000ea80000100800 */
[----:B------:R0:W3:Y:S02]  /*5190*/  @P4 LDG.E.LTC128B.U16 R4, desc[UR4][R226.64] ;  /* 0x00000004e2044981 */ /* 0x0000e4000c1e1520 */
[----:B0-----:R-:W-:-:S04]  /*51a0*/  IMAD.WIDE.U32 R226, R10, 0x78, R22 ;  /* 0x000000780ae27825 */ /* 0x001fc800078e0016 */
[----:B------:R-:W-:Y:S01]  /*51b0*/  IMAD.IADD R227, R18, 0x1, R227 ;  /* 0x0000000112e37824 */ /* 0x000fe200078e02e3 */
[----:B------:R-:W-:-:S05]  /*51c0*/  IADD3 R18, P5, R22, R226, RZ ;  /* 0x000000e216127210 */ /* 0x000fca0007fbe0ff */
[----:B------:R-:W-:Y:S02]  /*51d0*/  IMAD.X R19, R227, 0x1, R23, P5 ;  /* 0x00000001e3137824 */ /* 0x000fe400028e0617 */
[----:B------:R-:W-:-:S04]  /*51e0*/  IMAD.WIDE.U32 R226, R14, R10, R226 ;  /* 0x0000000a0ee27225 */ /* 0x000fc800078e00e2 */
[----:B------:R-:W-:Y:S02]  /*51f0*/  IMAD.WIDE.U32 R14, R14, R10, R18 ;  /* 0x0000000a0e0e7225 */ /* 0x000fe400078e0012 */
[----:B------:R0:W5:Y:S04]  /*5200*/  LDL.LU.64 R18, [R1+0xe8] ;  /* 0x0000e80001127983 */ /* 0x0001680000300a00 */
[----:B------:R-:W4:Y:S04]  /*5210*/  LDL R10, [R1+0xc4] ;  /* 0x0000c400010a7983 */ /* 0x000f280000100800 */
[----:B------:R1:W-:Y:S02]  /*5220*/  STL.64 [R1+0x90], R14 ;  /* 0x0000900e01007387 */ /* 0x0003e40000100a00 */
[----:B-1----:R-:W-:-:S02]  /*5230*/  IADD3 R14, P5, R12, R226, RZ ;  /* 0x000000e20c0e7210 */ /* 0x002fc40007fbe0ff */
[----:B------:R-:W2:Y:S02]  /*5240*/  LDL R226, [R1+0xb8] ;  /* 0x0000b80001e27983 */ /* 0x000ea40000100800 */
[----:B----4-:R-:W-:Y:S02]  /*5250*/  IADD3.X R15, R13, R10, R227, P5, !PT ;  /* 0x0000000a0d0f7210 */ /* 0x010fe40002ffe4e3 */
[----:B------:R-:W4:Y:S01]  /*5260*/  LDL.LU R227, [R1+0x60] ;  /* 0x0000600001e37983 */ /* 0x000f220000300800 */
[----:B---3--:R-:W-:-:S04]  /*5270*/  IMAD.U32 R10, R4, 0x10000, RZ ;  /* 0x00010000040a7824 */ /* 0x008fc800078e00ff */
[----:B------:R-:W-:Y:S01]  /*5280*/  FMUL R10, R10, R16 ;  /* 0x000000100a0a7220 */ /* 0x000fe20000400000 */
[----:B--2---:R-:W-:-:S04]  /*5290*/  IMAD.WIDE.U32 R14, R226, R3, R14 ;  /* 0x00000003e20e7225 */ /* 0x004fc800078e000e */
[----:B------:R-:W-:Y:S02]  /*52a0*/  IMAD.IADD R11, R11, 0x1, R15 ;  /* 0x000000010b0b7824 */ /* 0x000fe400078e020f */
[----:B------:R-:W-:Y:S01]  /*52b0*/  IMAD R15, R7, 0xf0, RZ ;  /* 0x000000f0070f7824 */ /* 0x000fe200078e02ff */
[----:B------:R1:W-:Y:S01]  /*52c0*/  STL [R1+0x88], R4 ;  /* 0x0000880401007387 */ /* 0x0003e20000100800 */
[----:B------:R-:W-:Y:S03]  /*52d0*/  BSSY B1, `(.L_x_47) ;  /* 0x0000012000017945 */ /* 0x000fe60003800000 */
[----:B-1----:R0:W5:Y:S04]  /*52e0*/  LDL.LU R4, [R1+0xe4] ;  /* 0x0000e40001047983 */ /* 0x0021680000300800 */
[----:B------:R0:W5:Y:S04]  /*52f0*/  LDL.LU R3, [R1+0xe0] ;  /* 0x0000e00001037983 */ /* 0x0001680000300800 */
[----:B------:R1:W-:Y:S01]  /*5300*/  STL [R1+0x98], R15 ;  /* 0x0000980f01007387 */ /* 0x0003e20000100800 */
[----:B----4-:R-:W-:Y:S01]  /*5310*/  FFMA R226, R227, R2, R10 ;  /* 0x00000002e3e27223 */ /* 0x010fe2000000000a */
[----:B------:R-:W-:-:S04]  /*5320*/  LEA R10, P5, R14, R8, 0x1 ;  /* 0x000000080e0a7211 */ /* 0x000fc800078a08ff */
[----:B------:R-:W-:Y:S02]  /*5330*/  LEA.HI.X R11, R14, R9, R11, 0x1, P5 ;  /* 0x000000090e0b7211 */ /* 0x000fe400028f0c0b */
[----:B------:R-:W-:Y:S02]  /*5340*/  ISETP.GT.AND P5, PT, R0, 0x80, P3 ;  /* 0x000000800000780c */ /* 0x000fe40001fa4270 */
[----:B------:R-:W-:Y:S01]  /*5350*/  F2FP.BF16.F32.PACK_AB R14, RZ, R226 ;  /* 0x000000e2ff0e723e */ /* 0x000fe200000010ff */
[----:B------:R-:W-:-:S03]  /*5360*/  IMAD.WIDE.U32 R226, R6, 0xf0, R224 ;  /* 0x000000f006e27825 */ /* 0x000fc600078e00e0 */
[----:B------:R-:W-:Y:S01]  /*5370*/  PRMT R7, R14, 0x7610, R7 ;  /* 0x000076100e077816 */ /* 0x000fe20000000007 */
[----:B-1----:R-:W-:Y:S02]  /*5380*/  IMAD.IADD R15, R227, 0x1, R15 ;  /* 0x00000001e30f7824 */ /* 0x002fe400078e020f */
[----:B------:R-:W-:-:S05]  /*5390*/  @P4 IMAD.MOV.U32 R14, RZ, RZ, R226 ;  /* 0x000000ffff0e4224 */ /* 0x000fca00078e00e2 */
[----:B------:R0:W-:Y:S01]  /*53a0*/  @P4 STG.E.U16 desc[UR4][R14.64], R7 ;  /* 0x000000070e004986 */ /* 0x0001e2000c101504 */
[----:B------:R-:W-:Y:S05]  /*53b0*/  @!P5 BRA `(.L_x_48) ;  /* 0x00000000000cd947 */ /* 0x000fea0003800000 */
[----:B------:R-:W-:Y:S02]  /*53c0*/  ULDC.64 UR4, c[0x0][0x208] ;  /* 0x0000820000047ab9 */ /* 0x000fe40000000a00 */
[----:B0-----:R-:W2:Y:S04]  /*53d0*/  LDG.E.LTC128B.U16 R7, desc[UR4][R10.64+0x2] ;  /* 0x000002040a077981 */ /* 0x001ea8000c1e1520 */
[----:B--2---:R1:W-:Y:S02]  /*53e0*/  STL [R1+0x88], R7 ;  /* 0x0000880701007387 */ /* 0x0043e40000100800 */
.L_x_48:
[----:B------:R-:W-:Y:S05]  /*53f0*/  BSYNC B1 ;  /* 0x0000000000017941 */ /* 0x000fea0003800000 */
.L_x_47:
[----:B01----:R-:W2:Y:S04]  /*5400*/  LDL R7, [R1+0x88] ;  /* 0x0000880001077983 */ /* 0x003ea80000100800 */
[----:B-----5:R0:W-:Y:S04]  /*5410*/  STL.64 [R1+0xf8], R20 ;  /* 0x0000f81401007387 */ /* 0x0201e80000100a00 */
[----:B0-----:R-:W3:Y:S04]  /*5420*/  LDL.LU.64 R20, [R1+0x90] ;  /* 0x0000900001147983 */ /* 0x001ee80000300a00 */
[----:B------:R0:W-:Y:S04]  /*5430*/  STL.64 [R1+0xf0], R18 ;  /* 0x0000f01201007387 */ /* 0x0001e80000100a00 */
[----:B0-----:R-:W4:Y:S04]  /*5440*/  LDL.LU R19, [R1+0x64] ;  /* 0x0000640001137983 */ /* 0x001f280000300800 */
[----:B------:R0:W-:Y:S04]  /*5450*/  STL.64 [R1+0xe8], R10 ;  /* 0x0000e80a01007387 */ /* 0x0001e80000100a00 */
[----:B0-----:R-:W4:Y:S04]  /*5460*/  LDL.LU.64 R10, [R1+0x80] ;  /* 0x00008000010a7983 */ /* 0x001f280000300a00 */
[----:B------:R0:W-:Y:S04]  /*5470*/  STL.64 [R1+0xe0], R4 ;  /* 0x0000e00401007387 */ /* 0x0001e80000100a00 */
[----:B0-----:R-:W4:Y:S01]  /*5480*/  LDL.LU.64 R4, [R1+0xb0] ;  /* 0x0000b00001047983 */ /* 0x001f220000300a00 */
[----:B--2---:R-:W-:-:S04]  /*5490*/  IMAD.U32 R7, R7, 0x10000, RZ ;  /* 0x0001000007077824 */ /* 0x004fc800078e00ff */
[----:B------:R-:W-:Y:S01]  /*54a0*/  FMUL R7, R7, R16 ;  /* 0x0000001007077220 */ /* 0x000fe20000400000 */
[----:B------:R-:W-:Y:S01]  /*54b0*/  ULDC.64 UR4, c[0x0][0x208] ;  /* 0x0000820000047ab9 */ /* 0x000fe20000000a00 */
[----:B---3--:R-:W-:Y:S02]  /*54c0*/  IADD3 R18, P4, R12, R20, RZ ;  /* 0x000000140c127210 */ /* 0x008fe40007f9e0ff */
[----:B----4-:R-:W-:Y:S02]  /*54d0*/  FFMA R7, R19, R2, R7 ;  /* 0x0000000213077223 */ /* 0x010fe40000000007 */
[----:B------:R-:W2:Y:S01]  /*54e0*/  LDL.LU R19, [R1+0xc4] ;  /* 0x0000c40001137983 */ /* 0x000ea20000300800 */
[----:B------:R-:W-:Y:S02]  /*54f0*/  @P5 IMAD.MOV.U32 R12, RZ, RZ, R226 ;  /* 0x000000ffff0c5224 */ /* 0x000fe400078e00e2 */
[----:B------:R-:W-:Y:S02]  /*5500*/  F2FP.BF16.F32.PACK_AB R7, RZ, R7 ;  /* 0x00000007ff07723e */ /* 0x000fe400000010ff */
[----:B--2---:R-:W-:Y:S01]  /*5510*/  IADD3.X R19, R13, R19, R21, P4, !PT ;  /* 0x000000130d137210 */ /* 0x004fe200027fe415 */
[----:B------:R-:W-:Y:S01]  /*5520*/  @P5 IMAD.MOV.U32 R13, RZ, RZ, R15 ;  /* 0x000000ffff0d5224 */ /* 0x000fe200078e000f */
[----:B------:R0:W5:Y:S04]  /*5530*/  LDL.LU.64 R20, [R1+0xf8] ;  /* 0x0000f80001147983 */ /* 0x0001680000300a00 */
[----:B------:R1:W-:Y:S04]  /*5540*/  STL.64 [R1+0x60], R18 ;  /* 0x0000601201007387 */ /* 0x0003e80000100a00 */
[----:B------:R2:W-:Y:S04]  /*5550*/  @P5 STG.E.U16 desc[UR4][R12.64+0x2], R7 ;  /* 0x000002070c005986 */ /* 0x0005e8000c101504 */
[----:B-1----:R0:W5:Y:S04]  /*5560*/  LDL.LU.64 R18, [R1+0xf0] ;  /* 0x0000f00001127983 */ /* 0x0021680000300a00 */
[----:B--2---:R-:W2:Y:S01]  /*5570*/  LDL.LU R13, [R1+0x8c] ;  /* 0x00008c00010d7983 */ /* 0x004ea20000300800 */
[----:B------:R-:W-:-:S03]  /*5580*/  IADD3 R7, P4, P5, R4, R10, R22 ;  /* 0x0000000a04077210 */ /* 0x000fc60007d9e016 */
[----:B------:R0:W5:Y:S04]  /*5590*/  LDL.LU.64 R10, [R1+0xe8] ;  /* 0x0000e800010a7983 */ /* 0x0001680000300a00 */
[----:B------:R0:W5:Y:S01]  /*55a0*/  LDL.LU.64 R4, [R1+0xe0] ;  /* 0x0000e00001047983 */ /* 0x0001620000300a00 */
[----:B------:R-:W-:Y:S02]  /*55b0*/  ISETP.GT.AND P0, PT, R0, 0x88, P0 ;  /* 0x000000880000780c */ /* 0x000fe40000704270 */
[----:B--2---:R-:W-:Y:S02]  /*55c0*/  IADD3.X R22, R229, R13, R23, P4, P5 ;  /* 0x0000000de5167210 */ /* 0x004fe400027ea417 */
[----:B------:R-:W2:Y:S01]  /*55d0*/  LDL.LU R23, [R1+0x88] ;  /* 0x0000880001177983 */ /* 0x000ea20000300800 */
[C---:B------:R-:W-:Y:S01]  /*55e0*/  LEA R12, P4, R7.reuse, R8, 0x1 ;  /* 0x00000008070c7211 */ /* 0x040fe200078808ff */
[----:B------:R-:W-:Y:S03]  /*55f0*/  BSSY B1, `(.L_x_49) ;  /* 0x0000006000017945 */ /* 0x000fe60003800000 */
[----:B------:R-:W-:-:S02]  /*5600*/  LEA.HI.X R13, R7, R9, R22, 0x1, P4 ;  /* 0x00000009070d7211 */ /* 0x000fc400020f0c16 */
[----:B--2---:R-:W-:Y:S02]  /*5610*/  PRMT R7, R23, 0x7610, R7 ;  /* 0x0000761017077816 */ /* 0x004fe40000000007 */
[----:B0-----:R-:W-:Y:S05]  /*5620*/  @!P0 BRA `(.L_x_50) ;  /* 0x0000000000088947 */ /* 0x001fea0003800000 */
[----:B------:R-:W-:Y:S02]  /*5630*/  ULDC.64 UR4, c[0x0][0x208] ;  /* 0x0000820000047ab9 */ /* 0x000fe40000000a00 */
[----:B------:R0:W5:Y:S03]  /*5640*/  LDG.E.LTC128B.U16 R7, desc[UR4][R12.64] ;  /* 0x000000040c077981 */ /* 0x000166000c1e1520 */
.L_x_50:
[----:B------:R-:W-:Y:S05]  /*5650*/  BSYNC B1 ;  /* 0x0000000000017941 */ /* 0x000fea0003800000 */
.L_x_49:
[----:B-----5:R1:W-:Y:S04]  /*5660*/  STL.64 [R1+0xe8], R4 ;  /* 0x0000e80401007387 */ /* 0x0203e80000100a00 */
[----:B-1----:R-:W2:Y:S04]  /*5670*/  LDL.LU.64 R4, [R1+0x60] ;  /* 0x0000600001047983 */ /* 0x002ea80000300a00 */
[----:B------:R-:W2:Y:S04]  /*5680*/  LDL.LU R23, [R1+0xa0] ;  /* 0x0000a00001177983 */ /* 0x000ea80000300800 */
[----:B------:R-:W2:Y:S04]  /*5690*/  LDL.LU R22, [R1+0xb8] ;  /* 0x0000b80001167983 */ /* 0x000ea80000300800 */
[----:B0-----:R-:W3:Y:S04]  /*56a0*/  LDL.LU R13, [R1+0x68] ;  /* 0x00006800010d7983 */ /* 0x001ee80000300800 */
[----:B------:R0:W-:Y:S04]  /*56b0*/  STL [R1+0xe0], R3 ;  /* 0x0000e00301007387 */ /* 0x0001e80000100800 */
[----:B0-----:R-:W4:Y:S01]  /*56c0*/  LDL.LU R3, [R1+0xa4] ;  /* 0x0000a40001037983 */ /* 0x001f220000300800 */
[----:B------:R-:W-:-:S04]  /*56d0*/  IMAD.U32 R12, R7, 0x10000, RZ ;  /* 0x00010000070c7824 */ /* 0x000fc800078e00ff */
[----:B------:R-:W-:Y:S01]  /*56e0*/  FMUL R12, R12, R16 ;  /* 0x000000100c0c7220 */ /* 0x000fe20000400000 */
[----:B--2---:R-:W-:Y:S02]  /*56f0*/  IMAD.WIDE.U32 R22, R22, R23, R4 ;  /* 0x0000001716167225 */ /* 0x004fe400078e0004 */
[----:B------:R0:W5:Y:S02]  /*5700*/  LDL.LU.64 R4, [R1+0xe8] ;  /* 0x0000e80001047983 */ /* 0x0001640000300a00 */
[----:B---3--:R-:W-:Y:S01]  /*5710*/  FFMA R13, R13, R2, R12 ;  /* 0x000000020d0d7223 */ /* 0x008fe2000000000c */
[----:B------:R-:W-:Y:S01]  /*5720*/  IMAD.SHL.U32 R12, R6, 0x10, RZ ;  /* 0x00000010060c7824 */ /* 0x000fe200078e00ff */
[----:B------:R-:W-:-:S04]  /*5730*/  ISETP.GT.AND P3, PT, R0, 0x88, P3 ;  /* 0x000000880000780c */ /* 0x000fc80001f64270 */
[----:B------:R-:W-:Y:S01]  /*5740*/  IADD3 R12, P4, R12, R226, RZ ;  /* 0x000000e20c0c7210 */ /* 0x000fe20007f9e0ff */
[----:B----4-:R-:W-:Y:S01]  /*5750*/  IMAD.IADD R228, R3, 0x1, R23 ;  /* 0x0000000103e47824 */ /* 0x010fe200078e0217 */
[----:B------:R-:W-:Y:S01]  /*5760*/  F2FP.BF16.F32.PACK_AB R23, RZ, R13 ;  /* 0x0000000dff17723e */ /* 0x000fe200000010ff */
[----:B------:R0:W5:Y:S01]  /*5770*/  LDL.LU R3, [R1+0xe0] ;  /* 0x0000e00001037983 */ /* 0x0001620000300800 */
[----:B------:R-:W-:Y:S01]  /*5780*/  ULDC.64 UR4, c[0x0][0x208] ;  /* 0x0000820000047ab9 */ /* 0x000fe20000000a00 */
[C---:B------:R-:W-:Y:S02]  /*5790*/  LEA R8, P5, R22.reuse, R8, 0x1 ;  /* 0x0000000816087211 */ /* 0x040fe400078a08ff */
[----:B------:R-:W2:Y:S01]  /*57a0*/  LDL R13, [R1+0xcc] ;  /* 0x0000cc00010d7983 */ /* 0x000ea20000100800 */
[----:B------:R-:W-:Y:S01]  /*57b0*/  BSSY B1, `(.L_x_51) ;  /* 0x0000007000017945 */ /* 0x000fe20003800000 */
[----:B------:R-:W-:Y:S01]  /*57c0*/  LEA.HI.X R9, R22, R9, R228, 0x1, P5 ;  /* 0x0000000916097211 */ /* 0x000fe200028f0ce4 */
[----:B--2---:R-:W-:-:S05]  /*57d0*/  IMAD.X R13, R15, 0x1, R13, P4 ;  /* 0x000000010f0d7824 */ /* 0x004fca00020e060d */
[----:B------:R0:W-:Y:S01]  /*57e0*/  @P0 STG.E.U16 desc[UR4][R12.64], R23 ;  /* 0x000000170c000986 */ /* 0x0001e2000c101504 */
[----:B------:R-:W-:Y:S05]  /*57f0*/  @!P3 BRA `(.L_x_52) ;  /* 0x000000000008b947 */ /* 0x000fea0003800000 */
[----:B------:R-:W-:Y:S02]  /*5800*/  ULDC.64 UR4, c[0x0][0x208] ;  /* 0x0000820000047ab9 */ /* 0x000fe40000000a00 */
[----:B------:R1:W5:Y:S03]  /*5810*/  LDG.E.LTC128B.U16 R7, desc[UR4][R8.64+0x2] ;  /* 0x0000020408077981 */ /* 0x000366000c1e1520 */
.L_x_52:
[----:B------:R-:W-:Y:S05]  /*5820*/  BSYNC B1 ;  /* 0x0000000000017941 */ /* 0x000fea0003800000 */
.L_x_51:
[----:B0-----:R-:W2:Y:S01]  /*5830*/  LDL.LU R23, [R1+0x6c] ;  /* 0x00006c0001177983 */ /* 0x001ea20000300800 */
[----:B-----5:R-:W-:Y:S01]  /*5840*/  IMAD.U32 R22, R7, 0x10000, RZ ;  /* 0x0001000007167824 */ /* 0x020fe200078e00ff */
[----:B------:R-:W-:Y:S01]  /*5850*/  ISETP.GT.AND P0, PT, R0, 0x80, P1 ;  /* 0x000000800000780c */ /* 0x000fe20000f04270 */
[----:B------:R-:W-:Y:S01]  /*5860*/  ULDC.64 UR4, c[0x0][0x208] ;  /* 0x0000820000047ab9 */ /* 0x000fe20000000a00 */
[----:B------:R-:W-:Y:S01]  /*5870*/  BSSY B1, `(.L_x_53) ;  /* 0x0000008000017945 */ /* 0x000fe20003800000 */
[----:B------:R-:W-:-:S04]  /*5880*/  FMUL R22, R22, R16 ;  /* 0x0000001016167220 */ /* 0x000fc80000400000 */
[----:B--2---:R-:W-:-:S05]  /*5890*/  FFMA R22, R23, R2, R22 ;  /* 0x0000000217167223 */ /* 0x004fca0000000016 */
[----:B------:R-:W-:-:S05]  /*58a0*/  F2FP.BF16.F32.PACK_AB R22, RZ, R22 ;  /* 0x00000016ff16723e */ /* 0x000fca00000010ff */
[----:B------:R0:W-:Y:S01]  /*58b0*/  @P3 STG.E.U16 desc[UR4][R12.64+0x2], R22 ;  /* 0x000002160c003986 */ /* 0x0001e2000c101504 */
[----:B------:R-:W-:Y:S05]  /*58c0*/  @!P0 BRA `(.L_x_54) ;  /* 0x0000000000088947 */ /* 0x000fea0003800000 */
[----:B------:R-:W-:Y:S02]  /*58d0*/  ULDC.64 UR4, c[0x0][0x208] ;  /* 0x0000820000047ab9 */ /* 0x000fe40000000a00 */
[----:B------:R2:W5:Y:S03]  /*58e0*/  LDG.E.LTC128B.U16 R7, desc[UR4][R10.64+0x10] ;  /* 0x000010040a077981 */ /* 0x000566000c1e1520 */
.L_x_54:
[----:B------:R-:W-:Y:S05]  /*58f0*/  BSYNC B1 ;  /* 0x0000000000017941 */ /* 0x000fea0003800000 */
.L_x_53:
[----:B------:R-:W3:Y:S01]  /*5900*/  LDL.LU R23, [R1+0x70] ;  /* 0x0000700001177983 */ /* 0x000ee20000300800 */
[----:B0----5:R-:W-:Y:S01]  /*5910*/  IMAD.U32 R22, R7, 0x10000, RZ ;  /* 0x0001000007167824 */ /* 0x021fe200078e00ff */
[----:B------:R-:W-:Y:S01]  /*5920*/  ISETP.GT.AND P3, PT, R0, 0x80, P2 ;  /* 0x000000800000780c */ /* 0x000fe20001764270 */
[----:B------:R-:W-:Y:S01]  /*5930*/  ULDC.64 UR4, c[0x0][0x208] ;  /* 0x0000820000047ab9 */ /* 0x000fe20000000a00 */
[----:B------:R-:W-:Y:S01]  /*5940*/  BSSY B1, `(.L_x_55) ;  /* 0x000000b000017945 */ /* 0x000fe20003800000 */
[----:B------:R-:W-:-:S04]  /*5950*/  FMUL R22, R22, R16 ;  /* 0x0000001016167220 */ /* 0x000fc80000400000 */
[----:B---3--:R-:W-:Y:S01]  /*5960*/  FFMA R22, R23, R2, R22 ;  /* 0x0000000217167223 */ /* 0x008fe20000000016 */
[----:B------:R-:W-:-:S04]  /*5970*/  @P0 IMAD.MOV.U32 R23, RZ, RZ, R15 ;  /* 0x000000ffff170224 */ /* 0x000fc800078e000f */
[----:B------:R-:W-:-:S04]  /*5980*/  F2FP.BF16.F32.PACK_AB R22, RZ, R22 ;  /* 0x00000016ff16723e */ /* 0x000fc800000010ff */
[----:B------:R-:W-:Y:S01]  /*5990*/  PRMT R228, R22, 0x7610, R228 ;  /* 0x0000761016e47816 */ /* 0x000fe200000000e4 */
[----:B------:R-:W-:-:S05]  /*59a0*/  @P0 IMAD.MOV.U32 R22, RZ, RZ, R226 ;  /* 0x000000ffff160224 */ /* 0x000fca00078e00e2 */
[----:B------:R0:W-:Y:S01]  /*59b0*/  @P0 STG.E.U16 desc[UR4][R22.64+0x10], R228 ;  /* 0x000010e416000986 */ /* 0x0001e2000c101504 */
[----:B------:R-:W-:Y:S05]  /*59c0*/  @!P3 BRA `(.L_x_56) ;  /* 0x000000000008b947 */ /* 0x000fea0003800000 */
[----:B------:R-:W-:Y:S02]  /*59d0*/  ULDC.64 UR4, c[0x0][0x208] ;  /* 0x0000820000047ab9 */ /* 0x000fe40000000a00 */
[----:B------:R3:W5:Y:S03]  /*59e0*/  LDG.E.LTC128B.U16 R7, desc[UR4][R10.64+0x12] ;  /* 0x000012040a077981 */ /* 0x000766000c1e1520 */
.L_x_56:
[----:B------:R-:W-:Y:S05]  /*59f0*/  BSYNC B1 ;  /* 0x0000000000017941 */ /* 0x000fea0003800000 */
.L_x_55:
[----:B0-----:R-:W4:Y:S01]  /*5a00*/  LDL.LU R23, [R1+0x74] ;  /* 0x0000740001177983 */ /* 0x001f220000300800 */
[----:B-----5:R-:W-:Y:S01]  /*5a10*/  IMAD.U32 R14, R7, 0x10000, RZ ;  /* 0x00010000070e7824 */ /* 0x020fe200078e00ff */
[----:B------:R-:W-:Y:S01]  /*5a20*/  ISETP.GT.AND P1, PT, R0, 0x88, P1 ;  /* 0x000000880000780c */ /* 0x000fe20000f24270 */
[----:B------:R-:W-:Y:S01]  /*5a30*/  ULDC.64 UR4, c[0x0][0x208] ;  /* 0x0000820000047ab9 */ /* 0x000fe20000000a00 */
[----:B------:R-:W-:Y:S01]  /*5a40*/  BSSY B1, `(.L_x_57) ;  /* 0x000000a000017945 */ /* 0x000fe20003800000 */
[----:B------:R-:W-:-:S04]  /*5a50*/  FMUL R14, R14, R16 ;  /* 0x000000100e0e7220 */ /* 0x000fc80000400000 */
[----:B----4-:R-:W-:-:S05]  /*5a60*/  FFMA R14, R23, R2, R14 ;  /* 0x00000002170e7223 */ /* 0x010fca000000000e */
[----:B------:R-:W-:-:S04]  /*5a70*/  F2FP.BF16.F32.PACK_AB R14, RZ, R14 ;  /* 0x0000000eff0e723e */ /* 0x000fc800000010ff */
[----:B------:R-:W-:Y:S01]  /*5a80*/  PRMT R22, R14, 0x7610, R22 ;  /* 0x000076100e167816 */ /* 0x000fe20000000016 */
[----:B------:R-:W-:-:S05]  /*5a90*/  @P3 IMAD.MOV.U32 R14, RZ, RZ, R226 ;  /* 0x000000ffff0e3224 */ /* 0x000fca00078e00e2 */
[----:B------:R0:W-:Y:S01]  /*5aa0*/  @P3 STG.E.U16 desc[UR4][R14.64+0x12], R22 ;  /* 0x000012160e003986 */ /* 0x0001e2000c101504 */
[----:B------:R-:W-:Y:S05]  /*5ab0*/  @!P1 BRA `(.L_x_58) ;  /* 0x0000000000089947 */ /* 0x000fea0003800000 */
[----:B------:R-:W-:Y:S02]  /*5ac0*/  ULDC.64 UR4, c[0x0][0x208] ;  /* 0x0000820000047ab9 */ /* 0x000fe40000000a00 */
[----:B------:R4:W5:Y:S03]  /*5ad0*/  LDG.E.LTC128B.U16 R7, desc[UR4][R8.64+0x10] ;  /* 0x0000100408077981 */ /* 0x000966000c1e1520 */
.L_x_58:
[----:B------:R-:W-:Y:S05]  /*5ae0*/  BSYNC B1 ;  /* 0x0000000000017941 */ /* 0x000fea0003800000 */
.L_x_57:
        /* <DEDUP_REMOVED lines=12> */
.L_x_60:
[----:B------:R-:W-:Y:S05]  /*5bb0*/  BSYNC B1 ;  /* 0x0000000000017941 */ /* 0x000fea0003800000 */
.L_x_59:
[----:B------:R-:W3:Y:S01]  /*5bc0*/  LDL.LU R15, [R1+0x7c] ;  /* 0x00007c00010f7983 */ /* 0x000ee20000300800 */
[----:B0----5:R-:W-:Y:S01]  /*5bd0*/  IMAD.U32 R14, R7, 0x10000, RZ ;  /* 0x00010000070e7824 */ /* 0x021fe200078e00ff */
[----:B------:R-:W-:Y:S01]  /*5be0*/  ISETP.GT.AND P3, PT, R3, 0x10, PT ;  /* 0x000000100300780c */ /* 0x000fe20003f64270 */
[----:B------:R-:W-:Y:S01]  /*5bf0*/  ULDC.64 UR4, c[0x0][0x208] ;  /* 0x0000820000047ab9 */ /* 0x000fe20000000a00 */
[----:B------:R-:W-:Y:S01]  /*5c00*/  BSSY B1, `(.L_x_61) ;  /* 0x0000009000017945 */ /* 0x000fe20003800000 */
[----:B------:R-:W-:Y:S01]  /*5c10*/  FMUL R14, R14, R16 ;  /* 0x000000100e0e7220 */ /* 0x000fe20000400000 */
[----:B------:R-:W-:-:S03]  /*5c20*/  ISETP.GT.AND P0, PT, R0, RZ, P3 ;  /* 0x000000ff0000720c */ /* 0x000fc60001f04270 */
[----:B---3--:R-:W-:-:S05]  /*5c30*/  FFMA R14, R15, R2, R14 ;  /* 0x000000020f0e7223 */ /* 0x008fca000000000e */
[----:B------:R-:W-:-:S05]  /*5c40*/  F2FP.BF16.F32.PACK_AB R14, RZ, R14 ;  /* 0x0000000eff0e723e */ /* 0x000fca00000010ff */
[----:B------:R0:W-:Y:S01]  /*5c50*/  @P2 STG.E.U16 desc[UR4][R12.64+0x12], R14 ;  /* 0x0000120e0c002986 */ /* 0x0001e2000c101504 */
[----:B------:R-:W-:Y:S05]  /*5c60*/  @!P0 BRA `(.L_x_62) ;  /* 0x0000000000088947 */ /* 0x000fea0003800000 */
[----:B------:R-:W-:Y:S02]  /*5c70*/  ULDC.64 UR4, c[0x0][0x208] ;  /* 0x0000820000047ab9 */ /* 0x000fe40000000a00 */
[----:B------:R3:W5:Y:S03]  /*5c80*/  LDG.E.LTC128B.U16 R7, desc[UR4][R20.64+0x20] ;  /* 0x0000200414077981 */ /* 0x000766000c1e1520 */
.L_x_62:
[----:B------:R-:W-:Y:S05]  /*5c90*/  BSYNC B1 ;  /* 0x0000000000017941 */ /* 0x000fea0003800000 */
.L_x_61:
[----:B0-----:R-:W2:Y:S01]  /*5ca0*/  LDL.LU R13, [R1+0x40] ;  /* 0x00004000010d7983 */ /* 0x001ea20000300800 */
[----:B-----5:R-:W-:Y:S01]  /*5cb0*/  IMAD.U32 R12, R7, 0x10000, RZ ;  /* 0x00010000070c7824 */ /* 0x020fe200078e00ff */
[----:B------:R-:W-:Y:S01]  /*5cc0*/  ISETP.GT.AND P2, PT, R3, 0x11, PT ;  /* 0x000000110300780c */ /* 0x000fe20003f44270 */
[----:B------:R-:W-:Y:S01]  /*5cd0*/  ULDC.64 UR4, c[0x0][0x208] ;  /* 0x0000820000047ab9 */ /* 0x000fe20000000a00 */
[----:B------:R-:W-:Y:S01]  /*5ce0*/  BSSY B1, `(.L_x_63) ;  /* 0x0000009000017945 */ /* 0x000fe20003800000 */
[----:B------:R-:W-:Y:S01]  /*5cf0*/  FMUL R12, R12, R16 ;  /* 0x000000100c0c7220 */ /* 0x000fe20000400000 */
[----:B------:R-:W-:-:S03]  /*5d00*/  ISETP.GT.AND P1, PT, R0, RZ, P2 ;  /* 0x000000ff0000720c */ /* 0x000fc60001724270 */
[----:B--2---:R-:W-:-:S05]  /*5d10*/  FFMA R12, R13, R2, R12 ;  /* 0x000000020d0c7223 */ /* 0x004fca000000000c */
[----:B------:R-:W-:-:S05]  /*5d20*/  F2FP.BF16.F32.PACK_AB R12, RZ, R12 ;  /* 0x0000000cff0c723e */ /* 0x000fca00000010ff */
[----:B------:R0:W-:Y:S01]  /*5d30*/  @P0 STG.E.U16 desc[UR4][R4.64+0x20], R12 ;  /* 0x0000200c04000986 */ /* 0x0001e2000c101504 */
[----:B------:R-:W-:Y:S05]  /*5d40*/  @!P1 BRA `(.L_x_64) ;  /* 0x0000000000089947 */ /* 0x000fea0003800000 */
[----:B------:R-:W-:Y:S02]  /*5d50*/  ULDC.64 UR4, c[0x0][0x208] ;  /* 0x0000820000047ab9 */ /* 0x000fe40000000a00 */
[----:B------:R2:W5:Y:S03]  /*5d60*/  LDG.E.LTC128B.U16 R7, desc[UR4][R20.64+0x22] ;  /* 0x0000220414077981 */ /* 0x000566000c1e1520 */
.L_x_64:
[----:B------:R-:W-:Y:S05]  /*5d70*/  BSYNC B1 ;  /* 0x0000000000017941 */ /* 0x000fea0003800000 */
.L_x_63:
[----:B------:R-:W3:Y:S01]  /*5d80*/  LDL.LU R13, [R1+0x44] ;  /* 0x00004400010d7983 */ /* 0x000ee20000300800 */
[----:B0----5:R-:W-:Y:S01]  /*5d90*/  IMAD.U32 R12, R7, 0x10000, RZ ;  /* 0x00010000070c7824 */ /* 0x021fe200078e00ff */
[----:B------:R-:W-:Y:S01]  /*5da0*/  ISETP.GT.AND P0, PT, R0, 0x8, P3 ;  /* 0x000000080000780c */ /* 0x000fe20001f04270 */
[----:B------:R-:W-:Y:S01]  /*5db0*/  ULDC.64 UR4, c[0x0][0x208] ;  /* 0x0000820000047ab9 */ /* 0x000fe20000000a00 */
[----:B------:R-:W-:Y:S01]  /*5dc0*/  BSSY B1, `(.L_x_65) ;  /* 0x0000008000017945 */ /* 0x000fe20003800000 */
[----:B------:R-:W-:-:S04]  /*5dd0*/  FMUL R12, R12, R16 ;  /* 0x000000100c0c7220 */ /* 0x000fc80000400000 */
[----:B---3--:R-:W-:-:S05]  /*5de0*/  FFMA R12, R13, R2, R12 ;  /* 0x000000020d0c7223 */ /* 0x008fca000000000c */
[----:B------:R-:W-:-:S05]  /*5df0*/  F2FP.BF16.F32.PACK_AB R12, RZ, R12 ;  /* 0x0000000cff0c723e */ /* 0x000fca00000010ff */
[----:B------:R0:W-:Y:S01]  /*5e00*/  @P1 STG.E.U16 desc[UR4][R4.64+0x22], R12 ;  /* 0x0000220c04001986 */ /* 0x0001e2000c101504 */
[----:B------:R-:W-:Y:S05]  /*5e10*/  @!P0 BRA `(.L_x_66) ;  /* 0x0000000000088947 */ /* 0x000fea0003800000 */
[----:B------:R-:W-:Y:S02]  /*5e20*/  ULDC.64 UR4, c[0x0][0x208] ;  /* 0x0000820000047ab9 */ /* 0x000fe40000000a00 */
[----:B------:R3:W5:Y:S03]  /*5e30*/  LDG.E.LTC128B.U16 R7, desc[UR4][R18.64+0x20] ;  /* 0x0000200412077981 */ /* 0x000766000c1e1520 */
.L_x_66:
[----:B------:R-:W-:Y:S05]  /*5e40*/  BSYNC B1 ;  /* 0x0000000000017941 */ /* 0x000fea0003800000 */
.L_x_65:
[----:B------:R-:W2:Y:S01]  /*5e50*/  LDL.LU R13, [R1+0x48] ;  /* 0x00004800010d7983 */ /* 0x000ea20000300800 */
[----:B0----5:R-:W-:Y:S01]  /*5e60*/  IMAD.U32 R12, R7, 0x10000, RZ ;  /* 0x00010000070c7824 */ /* 0x021fe200078e00ff */
[----:B------:R-:W-:Y:S01]  /*5e70*/  ISETP.GT.AND P4, PT, R0, 0x8, P2 ;  /* 0x000000080000780c */ /* 0x000fe20001784270 */
[----:B------:R-:W-:Y:S01]  /*5e80*/  ULDC.64 UR4, c[0x0][0x208] ;  /* 0x0000820000047ab9 */ /* 0x000fe20000000a00 */
[----:B------:R-:W-:Y:S01]  /*5e90*/  BSSY B1, `(.L_x_67) ;  /* 0x000000b000017945 */ /* 0x000fe20003800000 */
[----:B------:R-:W-:-:S04]  /*5ea0*/  FMUL R12, R12, R16 ;  /* 0x000000100c0c7220 */ /* 0x000fc80000400000 */
[----:B--2---:R-:W-:Y:S01]  /*5eb0*/  FFMA R12, R13, R2, R12 ;  /* 0x000000020d0c7223 */ /* 0x004fe2000000000c */
[----:B------:R-:W-:-:S04]  /*5ec0*/  IMAD.MOV.U32 R13, RZ, RZ, R225 ;  /* 0x000000ffff0d7224 */ /* 0x000fc800078e00e1 */
[----:B------:R-:W-:-:S04]  /*5ed0*/  F2FP.BF16.F32.PACK_AB R12, RZ, R12 ;  /* 0x0000000cff0c723e */ /* 0x000fc800000010ff */
[----:B------:R-:W-:Y:S01]  /*5ee0*/  PRMT R14, R12, 0x7610, R14 ;  /* 0x000076100c0e7816 */ /* 0x000fe2000000000e */
[----:B------:R-:W-:-:S05]  /*5ef0*/  IMAD.MOV.U32 R12, RZ, RZ, R224 ;  /* 0x000000ffff0c7224 */ /* 0x000fca00078e00e0 */
[----:B------:R0:W-:Y:S01]  /*5f00*/  @P0 STG.E.U16 desc[UR4][R12.64+0x20], R14 ;  /* 0x0000200e0c000986 */ /* 0x0001e2000c101504 */
[----:B------:R-:W-:Y:S05]  /*5f10*/  @!P4 BRA `(.L_x_68) ;  /* 0x000000000008c947 */ /* 0x000fea0003800000 */
[----:B------:R-:W-:Y:S02]  /*5f20*/  ULDC.64 UR4, c[0x0][0x208] ;  /* 0x0000820000047ab9 */ /* 0x000fe40000000a00 */
[----:B------:R2:W5:Y:S03]  /*5f30*/  LDG.E.LTC128B.U16 R7, desc[UR4][R18.64+0x22] ;  /* 0x0000220412077981 */ /* 0x000566000c1e1520 */
.L_x_68:
[----:B------:R-:W-:Y:S05]  /*5f40*/  BSYNC B1 ;  /* 0x0000000000017941 */ /* 0x000fea0003800000 */
.L_x_67:
        /* <DEDUP_REMOVED lines=13> */
.L_x_70:
[----:B------:R-:W-:Y:S05]  /*6020*/  BSYNC B1 ;  /* 0x0000000000017941 */ /* 0x000fea0003800000 */
.L_x_69:
[----:B------:R-:W2:Y:S01]  /*6030*/  LDL.LU R15, [R1+0x50] ;  /* 0x00005000010f7983 */ /* 0x000ea20000300800 */
[----:B0----5:R-:W-:Y:S01]  /*6040*/  IMAD.U32 R14, R7, 0x10000, RZ ;  /* 0x00010000070e7824 */ /* 0x021fe200078e00ff */
        /* <DEDUP_REMOVED lines=11> */
.L_x_72:
[----:B------:R-:W-:Y:S05]  /*6100*/  BSYNC B1 ;  /* 0x0000000000017941 */ /* 0x000fea0003800000 */
.L_x_71:
        /* <DEDUP_REMOVED lines=12> */
.L_x_74:
[----:B------:R-:W-:Y:S05]  /*61d0*/  BSYNC B1 ;  /* 0x0000000000017941 */ /* 0x000fea0003800000 */
.L_x_73:
[----:B------:R-:W2:Y:S01]  /*61e0*/  LDL.LU R15, [R1+0x58] ;  /* 0x00005800010f7983 */ /* 0x000ea20000300800 */
[----:B0----5:R-:W-:Y:S01]  /*61f0*/  IMAD.U32 R14, R7, 0x10000, RZ ;  /* 0x00010000070e7824 */ /* 0x021fe200078e00ff */
        /* <DEDUP_REMOVED lines=10> */
.L_x_76:
[----:B------:R-:W-:Y:S05]  /*62a0*/  BSYNC B1 ;  /* 0x0000000000017941 */ /* 0x000fea0003800000 */
.L_x_75:
[----:B------:R-:W3:Y:S01]  /*62b0*/  LDL.LU R15, [R1+0x5c] ;  /* 0x00005c00010f7983 */ /* 0x000ee20000300800 */
[C---:B0----5:R-:W-:Y:S01]  /*62c0*/  IMAD.U32 R14, R7.reuse, 0x10000, RZ ;  /* 0x00010000070e7824 */ /* 0x061fe200078e00ff */
[----:B------:R-:W-:Y:S01]  /*62d0*/  ISETP.GT.AND P5, PT, R0, 0x80, P3 ;  /* 0x000000800000780c */ /* 0x000fe20001fa4270 */
[----:B------:R-:W-:Y:S01]  /*62e0*/  ULDC.64 UR4, c[0x0][0x208] ;  /* 0x0000820000047ab9 */ /* 0x000fe20000000a00 */
[----:B------:R-:W-:Y:S01]  /*62f0*/  BSSY B1, `(.L_x_77) ;  /* 0x0000009000017945 */ /* 0x000fe20003800000 */
[----:B------:R-:W-:Y:S01]  /*6300*/  FMUL R14, R14, R16 ;  /* 0x000000100e0e7220 */ /* 0x000fe20000400000 */
[----:B------:R-:W-:-:S03]  /*6310*/  PRMT R22, R7, 0x7610, R22 ;  /* 0x0000761007167816 */ /* 0x000fc60000000016 */
[----:B---3--:R-:W-:-:S05]  /*6320*/  FFMA R14, R15, R2, R14 ;  /* 0x000000020f0e7223 */ /* 0x008fca000000000e */
[----:B------:R-:W-:-:S05]  /*6330*/  F2FP.BF16.F32.PACK_AB R14, RZ, R14 ;  /* 0x0000000eff0e723e */ /* 0x000fca00000010ff */
[----:B------:R0:W-:Y:S01]  /*6340*/  @P4 STG.E.U16 desc[UR4][R12.64+0x32], R14 ;  /* 0x0000320e0c004986 */ /* 0x0001e2000c101504 */
[----:B------:R-:W-:Y:S05]  /*6350*/  @!P5 BRA `(.L_x_78) ;  /* 0x000000000008d947 */ /* 0x000fea0003800000 */
[----:B------:R-:W-:Y:S02]  /*6360*/  ULDC.64 UR4, c[0x0][0x208] ;  /* 0x0000820000047ab9 */ /* 0x000fe40000000a00 */
[----:B------:R3:W5:Y:S03]  /*6370*/  LDG.E.LTC128B.U16 R22, desc[UR4][R10.64+0x20] ;  /* 0x000020040a167981 */ /* 0x000766000c1e1520 */
.L_x_78:
[----:B------:R-:W-:Y:S05]  /*6380*/  BSYNC B1 ;  /* 0x0000000000017941 */ /* 0x000fea0003800000 */
.L_x_77:
[----:B0-----:R-:W2:Y:S04]  /*6390*/  LDL.LU R14, [R1+0x20] ;  /* 0x00002000010e7983 */ /* 0x001ea80000300800 */
[----:B------:R-:W4:Y:S01]  /*63a0*/  LDL.LU R224, [R1+0x98] ;  /* 0x0000980001e07983 */ /* 0x000f220000300800 */
[----:B-----5:R-:W-:Y:S01]  /*63b0*/  IMAD.U32 R7, R22, 0x10000, RZ ;  /* 0x0001000016077824 */ /* 0x020fe200078e00ff */
[----:B------:R-:W-:Y:S01]  /*63c0*/  ISETP.GT.AND P4, PT, R0, 0x80, P2 ;  /* 0x000000800000780c */ /* 0x000fe20001784270 */
[----:B------:R-:W-:Y:S01]  /*63d0*/  ULDC.64 UR4, c[0x0][0x208] ;  /* 0x0000820000047ab9 */ /* 0x000fe20000000a00 */
[----:B------:R-:W-:Y:S01]  /*63e0*/  BSSY B1, `(.L_x_79) ;  /* 0x000000c000017945 */ /* 0x000fe20003800000 */
[----:B------:R-:W-:-:S04]  /*63f0*/  FMUL R7, R7, R16 ;  /* 0x0000001007077220 */ /* 0x000fc80000400000 */
[----:B--2---:R-:W-:Y:S01]  /*6400*/  FFMA R7, R14, R2, R7 ;  /* 0x000000020e077223 */ /* 0x004fe20000000007 */
[----:B------:R-:W-:-:S04]  /*6410*/  IMAD.WIDE.U32 R14, R6, 0xf0, R12 ;  /* 0x000000f0060e7825 */ /* 0x000fc800078e000c */
[----:B------:R-:W-:Y:S01]  /*6420*/  F2FP.BF16.F32.PACK_AB R6, RZ, R7 ;  /* 0x00000007ff06723e */ /* 0x000fe200000010ff */
[----:B----4-:R-:W-:-:S03]  /*6430*/  IMAD.IADD R7, R224, 0x1, R15 ;  /* 0x00000001e0077824 */ /* 0x010fc600078e020f */
[----:B------:R-:W-:Y:S01]  /*6440*/  PRMT R23, R6, 0x7610, R23 ;  /* 0x0000761006177816 */ /* 0x000fe20000000017 */
[----:B------:R-:W-:-:S05]  /*6450*/  IMAD.MOV.U32 R6, RZ, RZ, R14 ;  /* 0x000000ffff067224 */ /* 0x000fca00078e000e */
[----:B------:R0:W-:Y:S01]  /*6460*/  @P5 STG.E.U16 desc[UR4][R6.64+0x20], R23 ;  /* 0x0000201706005986 */ /* 0x0001e2000c101504 */
[----:B------:R-:W-:Y:S05]  /*6470*/  @!P4 BRA `(.L_x_80) ;  /* 0x000000000008c947 */ /* 0x000fea0003800000 */
[----:B------:R-:W-:Y:S02]  /*6480*/  ULDC.64 UR4, c[0x0][0x208] ;  /* 0x0000820000047ab9 */ /* 0x000fe40000000a00 */
[----:B------:R2:W5:Y:S03]  /*6490*/  LDG.E.LTC128B.U16 R22, desc[UR4][R10.64+0x22] ;  /* 0x000022040a167981 */ /* 0x000566000c1e1520 */
.L_x_80:
[----:B------:R-:W-:Y:S05]  /*64a0*/  BSYNC B1 ;  /* 0x0000000000017941 */ /* 0x000fea0003800000 */
.L_x_79:
[----:B------:R-:W4:Y:S01]  /*64b0*/  LDL.LU R224, [R1+0x24] ;  /* 0x0000240001e07983 */ /* 0x000f220000300800 */
[----:B0----5:R-:W-:Y:S01]  /*64c0*/  IMAD.U32 R23, R22, 0x10000, RZ ;  /* 0x0001000016177824 */ /* 0x021fe200078e00ff */
[----:B------:R-:W-:Y:S01]  /*64d0*/  ISETP.GT.AND P3, PT, R0, 0x88, P3 ;  /* 0x000000880000780c */ /* 0x000fe20001f64270 */
[----:B------:R-:W-:Y:S01]  /*64e0*/  ULDC.64 UR4, c[0x0][0x208] ;  /* 0x0000820000047ab9 */ /* 0x000fe20000000a00 */
[----:B------:R-:W-:Y:S01]  /*64f0*/  BSSY B1, `(.L_x_81) ;  /* 0x0000008000017945 */ /* 0x000fe20003800000 */
[----:B------:R-:W-:-:S04]  /*6500*/  FMUL R23, R23, R16 ;  /* 0x0000001017177220 */ /* 0x000fc80000400000 */
[----:B----4-:R-:W-:-:S05]  /*6510*/  FFMA R23, R224, R2, R23 ;  /* 0x00000002e0177223 */ /* 0x010fca0000000017 */
[----:B------:R-:W-:-:S05]  /*6520*/  F2FP.BF16.F32.PACK_AB R23, RZ, R23 ;  /* 0x00000017ff17723e */ /* 0x000fca00000010ff */
[----:B------:R0:W-:Y:S01]  /*6530*/  @P4 STG.E.U16 desc[UR4][R6.64+0x22], R23 ;  /* 0x0000221706004986 */ /* 0x0001e2000c101504 */
[----:B------:R-:W-:Y:S05]  /*6540*/  @!P3 BRA `(.L_x_82) ;  /* 0x000000000008b947 */ /* 0x000fea0003800000 */
[----:B------:R-:W-:Y:S02]  /*6550*/  ULDC.64 UR4, c[0x0][0x208] ;  /* 0x0000820000047ab9 */ /* 0x000fe40000000a00 */
[----:B------:R4:W5:Y:S03]  /*6560*/  LDG.E.LTC128B.U16 R22, desc[UR4][R8.64+0x20] ;  /* 0x0000200408167981 */ /* 0x000966000c1e1520 */
.L_x_82:
[----:B------:R-:W-:Y:S05]  /*6570*/  BSYNC B1 ;  /* 0x0000000000017941 */ /* 0x000fea0003800000 */
.L_x_81:
[----:B0-----:R-:W2:Y:S04]  /*6580*/  LDL.LU R23, [R1+0x28] ;  /* 0x0000280001177983 */ /* 0x001ea80000300800 */
[----:B------:R-:W3:Y:S04]  /*6590*/  LDL.LU R225, [R1+0xd4] ;  /* 0x0000d40001e17983 */ /* 0x000ee80000300800 */
[----:B------:R-:W4:Y:S01]  /*65a0*/  LDL.LU R224, [R1+0xcc] ;  /* 0x0000cc0001e07983 */ /* 0x000f220000300800 */
[----:B-----5:R-:W-:Y:S01]  /*65b0*/  IMAD.U32 R15, R22, 0x10000, RZ ;  /* 0x00010000160f7824 */ /* 0x020fe200078e00ff */
[----:B------:R-:W-:Y:S01]  /*65c0*/  ISETP.GT.AND P2, PT, R0, 0x88, P2 ;  /* 0x000000880000780c */ /* 0x000fe20001744270 */
[----:B------:R-:W-:Y:S01]  /*65d0*/  ULDC.64 UR4, c[0x0][0x208] ;  /* 0x0000820000047ab9 */ /* 0x000fe20000000a00 */
[----:B------:R-:W-:Y:S01]  /*65e0*/  BSSY B1, `(.L_x_83) ;  /* 0x000000a000017945 */ /* 0x000fe20003800000 */
[----:B------:R-:W-:-:S04]  /*65f0*/  FMUL R15, R15, R16 ;  /* 0x000000100f0f7220 */ /* 0x000fc80000400000 */
[----:B--2---:R-:W-:Y:S01]  /*6600*/  FFMA R23, R23, R2, R15 ;  /* 0x0000000217177223 */ /* 0x004fe2000000000f */
[----:B---3--:R-:W-:-:S04]  /*6610*/  IADD3 R14, P4, R225, R14, RZ ;  /* 0x0000000ee10e7210 */ /* 0x008fc80007f9e0ff */
[----:B------:R-:W-:Y:S01]  /*6620*/  F2FP.BF16.F32.PACK_AB R23, RZ, R23 ;  /* 0x00000017ff17723e */ /* 0x000fe200000010ff */
[----:B----4-:R-:W-:-:S05]  /*6630*/  IMAD.X R15, R224, 0x1, R7, P4 ;  /* 0x00000001e00f7824 */ /* 0x010fca00020e0607 */
[----:B------:R0:W-:Y:S01]  /*6640*/  @P3 STG.E.U16 desc[UR4][R14.64+0x20], R23 ;  /* 0x000020170e003986 */ /* 0x0001e2000c101504 */
[----:B------:R-:W-:Y:S05]  /*6650*/  @!P2 BRA `(.L_x_84) ;  /* 0x000000000008a947 */ /* 0x000fea0003800000 */
[----:B------:R-:W-:Y:S02]  /*6660*/  ULDC.64 UR4, c[0x0][0x208] ;  /* 0x0000820000047ab9 */ /* 0x000fe40000000a00 */
[----:B------:R2:W5:Y:S03]  /*6670*/  LDG.E.LTC128B.U16 R22, desc[UR4][R8.64+0x22] ;  /* 0x0000220408167981 */ /* 0x000566000c1e1520 */
.L_x_84:
[----:B------:R-:W-:Y:S05]  /*6680*/  BSYNC B1 ;  /* 0x0000000000017941 */ /* 0x000fea0003800000 */
.L_x_83:
        /* <DEDUP_REMOVED lines=12> */
.L_x_86:
[----:B------:R-:W-:Y:S05]  /*6750*/  BSYNC B1 ;  /* 0x0000000000017941 */ /* 0x000fea0003800000 */
.L_x_85:
        /* <DEDUP_REMOVED lines=12> */
.L_x_88:
[----:B------:R-:W-:Y:S05]  /*6820*/  BSYNC B1 ;  /* 0x0000000000017941 */ /* 0x000fea0003800000 */
.L_x_87:
        /* <DEDUP_REMOVED lines=12> */
.L_x_90:
[----:B------:R-:W-:Y:S05]  /*68f0*/  BSYNC B1 ;  /* 0x0000000000017941 */ /* 0x000fea0003800000 */
.L_x_89:
        /* <DEDUP_REMOVED lines=12> */
.L_x_92:
[----:B------:R-:W-:Y:S05]  /*69c0*/  BSYNC B1 ;  /* 0x0000000000017941 */ /* 0x000fea0003800000 */
.L_x_91:
        /* <DEDUP_REMOVED lines=13> */
.L_x_94:
[----:B------:R-:W-:Y:S05]  /*6aa0*/  BSYNC B1 ;  /* 0x0000000000017941 */ /* 0x000fea0003800000 */
.L_x_93:
[----:B------:R-:W3:Y:S01]  /*6ab0*/  LDL.LU R224, [R1] ;  /* 0x0000000001e07983 */ /* 0x000ee20000300800 */
        /* <DEDUP_REMOVED lines=12> */
.L_x_96:
[----:B------:R-:W-:Y:S05]  /*6b80*/  BSYNC B1 ;  /* 0x0000000000017941 */ /* 0x000fea0003800000 */
.L_x_95:
        /* <DEDUP_REMOVED lines=12> */
.L_x_98:
[----:B------:R-:W-:Y:S05]  /*6c50*/  BSYNC B1 ;  /* 0x0000000000017941 */ /* 0x000fea0003800000 */
.L_x_97:
        /* <DEDUP_REMOVED lines=12> */
.L_x_100:
[----:B------:R-:W-:Y:S05]  /*6d20*/  BSYNC B1 ;  /* 0x0000000000017941 */ /* 0x000fea0003800000 */
.L_x_99:
        /* <DEDUP_REMOVED lines=13> */
.L_x_102:
[----:B------:R-:W-:Y:S05]  /*6e00*/  BSYNC B1 ;  /* 0x0000000000017941 */ /* 0x000fea0003800000 */
.L_x_101:
        /* <DEDUP_REMOVED lines=13> */
.L_x_104:
[----:B------:R-:W-:Y:S05]  /*6ee0*/  BSYNC B1 ;  /* 0x0000000000017941 */ /* 0x000fea0003800000 */
.L_x_103:
        /* <DEDUP_REMOVED lines=12> */
.L_x_106:
[----:B------:R-:W-:Y:S05]  /*6fb0*/  BSYNC B1 ;  /* 0x0000000000017941 */ /* 0x000fea0003800000 */
.L_x_105:
        /* <DEDUP_REMOVED lines=12> */
.L_x_108:
[----:B------:R-:W-:Y:S05]  /*7080*/  BSYNC B1 ;  /* 0x0000000000017941 */ /* 0x000fea0003800000 */
.L_x_107:
        /* <DEDUP_REMOVED lines=12> */
.L_x_110:
[----:B------:R-:W-:Y:S05]  /*7150*/  BSYNC B1 ;  /* 0x0000000000017941 */ /* 0x000fea0003800000 */
.L_x_109:
[----:B0----5:R-:W-:Y:S01]  /*7160*/  IMAD.U32 R23, R22, 0x10000, RZ ;  /* 0x0001000016177824 */ /* 0x021fe200078e00ff */
[----:B------:R-:W-:Y:S01]  /*7170*/  ISETP.GT.AND P4, PT, R0, 0x80, P2 ;  /* 0x000000800000780c */ /* 0x000fe20001784270 */
[----:B------:R-:W-:Y:S01]  /*7180*/  ULDC.64 UR4, c[0x0][0x208] ;  /* 0x0000820000047ab9 */ /* 0x000fe20000000a00 */
[----:B------:R-:W-:Y:S01]  /*7190*/  BSSY B1, `(.L_x_111) ;  /* 0x0000008000017945 */ /* 0x000fe20003800000 */
[----:B------:R-:W-:-:S04]  /*71a0*/  FMUL R23, R23, R16 ;  /* 0x0000001017177220 */ /* 0x000fc80000400000 */
[----:B------:R-:W-:-:S05]  /*71b0*/  FFMA R23, R216, R2, R23 ;  /* 0x00000002d8177223 */ /* 0x000fca0000000017 */
[----:B------:R-:W-:-:S05]  /*71c0*/  F2FP.BF16.F32.PACK_AB R23, RZ, R23 ;  /* 0x00000017ff17723e */ /* 0x000fca00000010ff */
[----:B------:R0:W-:Y:S01]  /*71d0*/  @P5 STG.E.U16 desc[UR4][R6.64+0x40], R23 ;  /* 0x0000401706005986 */ /* 0x0001e2000c101504 */
[----:B------:R-:W-:Y:S05]  /*71e0*/  @!P4 BRA `(.L_x_112) ;  /* 0x000000000008c947 */ /* 0x000fea0003800000 */
[----:B------:R-:W-:Y:S02]  /*71f0*/  ULDC.64 UR4, c[0x0][0x208] ;  /* 0x0000820000047ab9 */ /* 0x000fe40000000a00 */
[----:B------:R0:W5:Y:S03]  /*7200*/  LDG.E.LTC128B.U16 R22, desc[UR4][R10.64+0x42] ;  /* 0x000042040a167981 */ /* 0x000166000c1e1520 */
.L_x_112:
[----:B------:R-:W-:Y:S05]  /*7210*/  BSYNC B1 ;  /* 0x0000000000017941 */ /* 0x000fea0003800000 */
.L_x_111:
        /* <DEDUP_REMOVED lines=11> */
.L_x_114:
[----:B------:R-:W-:Y:S05]  /*72d0*/  BSYNC B1 ;  /* 0x0000000000017941 */ /* 0x000fea0003800000 */
.L_x_113:
        /* <DEDUP_REMOVED lines=11> */
.L_x_116:
[----:B------:R-:W-:Y:S05]  /*7390*/  BSYNC B1 ;  /* 0x0000000000017941 */ /* 0x000fea0003800000 */
.L_x_115:
        /* <DEDUP_REMOVED lines=11> */
.L_x_118:
[----:B------:R-:W-:Y:S05]  /*7450*/  BSYNC B1 ;  /* 0x0000000000017941 */ /* 0x000fea0003800000 */
.L_x_117:
        /* <DEDUP_REMOVED lines=11> */
.L_x_120:
[----:B------:R-:W-:Y:S05]  /*7510*/  BSYNC B1 ;  /* 0x0000000000017941 */ /* 0x000fea0003800000 */
.L_x_119:
        /* <DEDUP_REMOVED lines=11> */
.L_x_122:
[----:B------:R-:W-:Y:S05]  /*75d0*/  BSYNC B1 ;  /* 0x0000000000017941 */ /* 0x000fea0003800000 */
.L_x_121:
[----:B-----5:R-:W-:Y:S01]  /*75e0*/  IMAD.U32 R23, R22, 0x10000, RZ ;  /* 0x0001000016177824 */ /* 0x020fe200078e00ff */
        /* <DEDUP_REMOVED lines=10> */
.L_x_124:
[----:B------:R-:W-:Y:S05]  /*7690*/  BSYNC B1 ;  /* 0x0000000000017941 */ /* 0x000fea0003800000 */
.L_x_123:
[----:B0----5:R-:W-:Y:S01]  /*76a0*/  IMAD.U32 R23, R22, 0x10000, RZ ;  /* 0x0001000016177824 */ /* 0x021fe200078e00ff */
[----:B------:R-:W-:Y:S01]  /*76b0*/  ISETP.GT.AND P3, PT, R3, 0x30, PT ;  /* 0x000000300300780c */ /* 0x000fe20003f64270 */
[----:B------:R-:W-:Y:S01]  /*76c0*/  ULDC.64 UR4, c[0x0][0x208] ;  /* 0x0000820000047ab9 */ /* 0x000fe20000000a00 */
[----:B------:R-:W-:Y:S01]  /*76d0*/  BSSY B1, `(.L_x_125) ;  /* 0x0000009000017945 */ /* 0x000fe20003800000 */
[----:B------:R-:W-:Y:S01]  /*76e0*/  FMUL R216, R23, R16 ;  /* 0x0000001017d87220 */ /* 0x000fe20000400000 */
[----:B------:R-:W-:-:S03]  /*76f0*/  ISETP.GT.AND P1, PT, R0, RZ, P3 ;  /* 0x000000ff0000720c */ /* 0x000fc60001f24270 */
[----:B------:R-:W-:-:S05]  /*7700*/  FFMA R216, R223, R2, R216 ;  /* 0x00000002dfd87223 */ /* 0x000fca00000000d8 */
[----:B------:R-:W-:-:S05]  /*7710*/  F2FP.BF16.F32.PACK_AB R216, RZ, R216 ;  /* 0x000000d8ffd8723e */ /* 0x000fca00000010ff */
[----:B------:R0:W-:Y:S01]  /*7720*/  @P0 STG.E.U16 desc[UR4][R14.64+0x52], R216 ;  /* 0x000052d80e000986 */ /* 0x0001e2000c101504 */
[----:B------:R-:W-:Y:S05]  /*7730*/  @!P1 BRA `(.L_x_126) ;  /* 0x0000000000089947 */ /* 0x000fea0003800000 */
[----:B------:R-:W-:Y:S02]  /*7740*/  ULDC.64 UR4, c[0x0][0x208] ;  /* 0x0000820000047ab9 */ /* 0x000fe40000000a00 */
[----:B------:R0:W5:Y:S03]  /*7750*/  LDG.E.LTC128B.U16 R22, desc[UR4][R20.64+0x60] ;  /* 0x0000600414167981 */ /* 0x000166000c1e1520 */
.L_x_126:
[----:B------:R-:W-:Y:S05]  /*7760*/  BSYNC B1 ;  /* 0x0000000000017941 */ /* 0x000fea0003800000 */
.L_x_125:
[----:B-----5:R-:W-:Y:S01]  /*7770*/  IMAD.U32 R23, R22, 0x10000, RZ ;  /* 0x0001000016177824 */ /* 0x020fe200078e00ff */
        /* <DEDUP_REMOVED lines=11> */
.L_x_128:
[----:B------:R-:W-:Y:S05]  /*7830*/  BSYNC B1 ;  /* 0x0000000000017941 */ /* 0x000fea0003800000 */
.L_x_127:
        /* <DEDUP_REMOVED lines=11> */
.L_x_130:
[----:B------:R-:W-:Y:S05]  /*78f0*/  BSYNC B1 ;  /* 0x0000000000017941 */ /* 0x000fea0003800000 */
.L_x_129:
        /* <DEDUP_REMOVED lines=11> */
.L_x_132:
[----:B------:R-:W-:Y:S05]  /*79b0*/  BSYNC B1 ;  /* 0x0000000000017941 */ /* 0x000fea0003800000 */
.L_x_131:
        /* <DEDUP_REMOVED lines=12> */
.L_x_134:
[----:B------:R-:W-:Y:S05]  /*7a80*/  BSYNC B1 ;  /* 0x0000000000017941 */ /* 0x000fea0003800000 */
.L_x_133:
        /* <DEDUP_REMOVED lines=12> */
.L_x_136:
[----:B------:R-:W-:Y:S05]  /*7b50*/  BSYNC B1 ;  /* 0x0000000000017941 */ /* 0x000fea0003800000 */
.L_x_135:
        /* <DEDUP_REMOVED lines=11> */
.L_x_138:
[----:B------:R-:W-:Y:S05]  /*7c10*/  BSYNC B1 ;  /* 0x0000000000017941 */ /* 0x000fea0003800000 */
.L_x_137:
        /* <DEDUP_REMOVED lines=11> */
.L_x_140:
[----:B------:R-:W-:Y:S05]  /*7cd0*/  BSYNC B1 ;  /* 0x0000000000017941 */ /* 0x000fea0003800000 */
.L_x_139:
        /* <DEDUP_REMOVED lines=11> */
.L_x_142:
[----:B------:R-:W-:Y:S05]  /*7d90*/  BSYNC B1 ;  /* 0x0000000000017941 */ /* 0x000fea0003800000 */
.L_x_141:
        /* <DEDUP_REMOVED lines=11> */
.L_x_144:
[----:B------:R-:W-:Y:S05]  /*7e50*/  BSYNC B1 ;  /* 0x0000000000017941 */ /* 0x000fea0003800000 */
.L_x_143:
        /* <DEDUP_REMOVED lines=11> */
.L_x_146:
[----:B------:R-:W-:Y:S05]  /*7f10*/  BSYNC B1 ;  /* 0x0000000000017941 */ /* 0x000fea0003800000 */
.L_x_145:
        /* <DEDUP_REMOVED lines=11> */
.L_x_148:
[----:B------:R-:W-:Y:S05]  /*7fd0*/  BSYNC B1 ;  /* 0x0000000000017941 */ /* 0x000fea0003800000 */
.L_x_147:
        /* <DEDUP_REMOVED lines=11> */
.L_x_150:
[----:B------:R-:W-:Y:S05]  /*8090*/  BSYNC B1 ;  /* 0x0000000000017941 */ /* 0x000fea0003800000 */
.L_x_149:
        /* <DEDUP_REMOVED lines=11> */
.L_x_152:
[----:B------:R-:W-:Y:S05]  /*8150*/  BSYNC B1 ;  /* 0x0000000000017941 */ /* 0x000fea0003800000 */
.L_x_151:
        /* <DEDUP_REMOVED lines=11> */
.L_x_154:
[----:B------:R-:W-:Y:S05]  /*8210*/  BSYNC B1 ;  /* 0x0000000000017941 */ /* 0x000fea0003800000 */
.L_x_153:
        /* <DEDUP_REMOVED lines=11> */
.L_x_156:
[----:B------:R-:W-:Y:S05]  /*82d0*/  BSYNC B1 ;  /* 0x0000000000017941 */ /* 0x000fea0003800000 */
.L_x_155:
        /* <DEDUP_REMOVED lines=12> */
.L_x_158:
[----:B------:R-:W-:Y:S05]  /*83a0*/  BSYNC B1 ;  /* 0x0000000000017941 */ /* 0x000fea0003800000 */
.L_x_157:
        /* <DEDUP_REMOVED lines=12> */
.L_x_160:
[----:B------:R-:W-:Y:S05]  /*8470*/  BSYNC B1 ;  /* 0x0000000000017941 */ /* 0x000fea0003800000 */
.L_x_159:
        /* <DEDUP_REMOVED lines=11> */
.L_x_162:
[----:B------:R-:W-:Y:S05]  /*8530*/  BSYNC B1 ;  /* 0x0000000000017941 */ /* 0x000fea0003800000 */
.L_x_161:
        /* <DEDUP_REMOVED lines=11> */
.L_x_164:
[----:B------:R-:W-:Y:S05]  /*85f0*/  BSYNC B1 ;  /* 0x0000000000017941 */ /* 0x000fea0003800000 */
.L_x_163:
        /* <DEDUP_REMOVED lines=12> */
.L_x_166:
[----:B------:R-:W-:Y:S05]  /*86c0*/  BSYNC B1 ;  /* 0x0000000000017941 */ /* 0x000fea0003800000 */
.L_x_165:
        /* <DEDUP_REMOVED lines=12> */
.L_x_168:
[----:B------:R-:W-:Y:S05]  /*8790*/  BSYNC B1 ;  /* 0x0000000000017941 */ /* 0x000fea0003800000 */
.L_x_167:
        /* <DEDUP_REMOVED lines=11> */
.L_x_170:
[----:B------:R-:W-:Y:S05]  /*8850*/  BSYNC B1 ;  /* 0x0000000000017941 */ /* 0x000fea0003800000 */
.L_x_169:
        /* <DEDUP_REMOVED lines=11> */
.L_x_172:
[----:B------:R-:W-:Y:S05]  /*8910*/  BSYNC B1 ;  /* 0x0000000000017941 */ /* 0x000fea0003800000 */
.L_x_171:
        /* <DEDUP_REMOVED lines=11> */
.L_x_174:
[----:B------:R-:W-:Y:S05]  /*89d0*/  BSYNC B1 ;  /* 0x0000000000017941 */ /* 0x000fea0003800000 */
.L_x_173:
        /* <DEDUP_REMOVED lines=11> */
.L_x_176:
[----:B------:R-:W-:Y:S05]  /*8a90*/  BSYNC B1 ;  /* 0x0000000000017941 */ /* 0x000fea0003800000 */
.L_x_175:
        /* <DEDUP_REMOVED lines=11> */
.L_x_178:
[----:B------:R-:W-:Y:S05]  /*8b50*/  BSYNC B1 ;  /* 0x0000000000017941 */ /* 0x000fea0003800000 */
.L_x_177:
        /* <DEDUP_REMOVED lines=11> */
.L_x_180:
[----:B------:R-:W-:Y:S05]  /*8c10*/  BSYNC B1 ;  /* 0x0000000000017941 */ /* 0x000fea0003800000 */
.L_x_179:
        /* <DEDUP_REMOVED lines=11> */
.L_x_182:
[----:B------:R-:W-:Y:S05]  /*8cd0*/  BSYNC B1 ;  /* 0x0000000000017941 */ /* 0x000fea0003800000 */
.L_x_181:
        /* <DEDUP_REMOVED lines=11> */
.L_x_184:
[----:B------:R-:W-:Y:S05]  /*8d90*/  BSYNC B1 ;  /* 0x0000000000017941 */ /* 0x000fea0003800000 */
.L_x_183:
        /* <DEDUP_REMOVED lines=11> */
.L_x_186:
[----:B------:R-:W-:Y:S05]  /*8e50*/  BSYNC B1 ;  /* 0x0000000000017941 */ /* 0x000fea0003800000 */
.L_x_185:
        /* <DEDUP_REMOVED lines=11> */
.L_x_188:
[----:B------:R-:W-:Y:S05]  /*8f10*/  BSYNC B1 ;  /* 0x0000000000017941 */ /* 0x000fea0003800000 */
.L_x_187:
        /* <DEDUP_REMOVED lines=12> */
.L_x_190:
[----:B------:R-:W-:Y:S05]  /*8fe0*/  BSYNC B1 ;  /* 0x0000000000017941 */ /* 0x000fea0003800000 */
.L_x_189:
        /* <DEDUP_REMOVED lines=12> */
.L_x_192:
[----:B------:R-:W-:Y:S05]  /*90b0*/  BSYNC B1 ;  /* 0x0000000000017941 */ /* 0x000fea0003800000 */
.L_x_191:
        /* <DEDUP_REMOVED lines=11> */
.L_x_194:
[----:B------:R-:W-:Y:S05]  /*9170*/  BSYNC B1 ;  /* 0x0000000000017941 */ /* 0x000fea0003800000 */
.L_x_193:
        /* <DEDUP_REMOVED lines=11> */
.L_x_196:
[----:B------:R-:W-:Y:S05]  /*9230*/  BSYNC B1 ;  /* 0x0000000000017941 */ /* 0x000fea0003800000 */
.L_x_195:
        /* <DEDUP_REMOVED lines=12> */
.L_x_198:
[----:B------:R-:W-:Y:S05]  /*9300*/  BSYNC B1 ;  /* 0x0000000000017941 */ /* 0x000fea0003800000 */
.L_x_197:
        /* <DEDUP_REMOVED lines=12> */
.L_x_200:
[----:B------:R-:W-:Y:S05]  /*93d0*/  BSYNC B1 ;  /* 0x0000000000017941 */ /* 0x000fea0003800000 */
.L_x_199:
        /* <DEDUP_REMOVED lines=11> */
.L_x_202:
[----:B------:R-:W-:Y:S05]  /*9490*/  BSYNC B1 ;  /* 0x0000000000017941 */ /* 0x000fea0003800000 */
.L_x_201:
        /* <DEDUP_REMOVED lines=11> */
.L_x_204:
[----:B------:R-:W-:Y:S05]  /*9550*/  BSYNC B1 ;  /* 0x0000000000017941 */ /* 0x000fea0003800000 */
.L_x_203:
        /* <DEDUP_REMOVED lines=11> */
.L_x_206:
[----:B------:R-:W-:Y:S05]  /*9610*/  BSYNC B1 ;  /* 0x0000000000017941 */ /* 0x000fea0003800000 */
.L_x_205:
        /* <DEDUP_REMOVED lines=11> */
.L_x_208:
[----:B------:R-:W-:Y:S05]  /*96d0*/  BSYNC B1 ;  /* 0x0000000000017941 */ /* 0x000fea0003800000 */
.L_x_207:
        /* <DEDUP_REMOVED lines=11> */
.L_x_210:
[----:B------:R-:W-:Y:S05]  /*9790*/  BSYNC B1 ;  /* 0x0000000000017941 */ /* 0x000fea0003800000 */
.L_x_209:
        /* <DEDUP_REMOVED lines=11> */
.L_x_212:
[----:B------:R-:W-:Y:S05]  /*9850*/  BSYNC B1 ;  /* 0x0000000000017941 */ /* 0x000fea0003800000 */
.L_x_211:
        /* <DEDUP_REMOVED lines=11> */
.L_x_214:
[----:B------:R-:W-:Y:S05]  /*9910*/  BSYNC B1 ;  /* 0x0000000000017941 */ /* 0x000fea0003800000 */
.L_x_213:
        /* <DEDUP_REMOVED lines=11> */
.L_x_216:
[----:B------:R-:W-:Y:S05]  /*99d0*/  BSYNC B1 ;  /* 0x0000000000017941 */ /* 0x000fea0003800000 */
.L_x_215:
        /* <DEDUP_REMOVED lines=11> */
.L_x_218:
[----:B------:R-:W-:Y:S05]  /*9a90*/  BSYNC B1 ;  /* 0x0000000000017941 */ /* 0x000fea0003800000 */
.L_x_217:
        /* <DEDUP_REMOVED lines=11> */
.L_x_220:
[----:B------:R-:W-:Y:S05]  /*9b50*/  BSYNC B1 ;  /* 0x0000000000017941 */ /* 0x000fea0003800000 */
.L_x_219:
        /* <DEDUP_REMOVED lines=12> */
.L_x_222:
[----:B------:R-:W-:Y:S05]  /*9c20*/  BSYNC B1 ;  /* 0x0000000000017941 */ /* 0x000fea0003800000 */
.L_x_221:
        /* <DEDUP_REMOVED lines=12> */
.L_x_224:
[----:B------:R-:W-:Y:S05]  /*9cf0*/  BSYNC B1 ;  /* 0x0000000000017941 */ /* 0x000fea0003800000 */
.L_x_223:
        /* <DEDUP_REMOVED lines=11> */
.L_x_226:
[----:B------:R-:W-:Y:S05]  /*9db0*/  BSYNC B1 ;  /* 0x0000000000017941 */ /* 0x000fea0003800000 */
.L_x_225:
        /* <DEDUP_REMOVED lines=11> */
.L_x_228:
[----:B------:R-:W-:Y:S05]  /*9e70*/  BSYNC B1 ;  /* 0x0000000000017941 */ /* 0x000fea0003800000 */
.L_x_227:
        /* <DEDUP_REMOVED lines=12> */
.L_x_230:
[----:B------:R-:W-:Y:S05]  /*9f40*/  BSYNC B1 ;  /* 0x0000000000017941 */ /* 0x000fea0003800000 */
.L_x_229:
        /* <DEDUP_REMOVED lines=12> */
.L_x_232:
[----:B------:R-:W-:Y:S05]  /*a010*/  BSYNC B1 ;  /* 0x0000000000017941 */ /* 0x000fea0003800000 */
.L_x_231:
        /* <DEDUP_REMOVED lines=11> */
.L_x_234:
[----:B------:R-:W-:Y:S05]  /*a0d0*/  BSYNC B1 ;  /* 0x0000000000017941 */ /* 0x000fea0003800000 */
.L_x_233:
        /* <DEDUP_REMOVED lines=11> */
.L_x_236:
[----:B------:R-:W-:Y:S05]  /*a190*/  BSYNC B1 ;  /* 0x0000000000017941 */ /* 0x000fea0003800000 */
.L_x_235:
        /* <DEDUP_REMOVED lines=11> */
.L_x_238:
[----:B------:R-:W-:Y:S05]  /*a250*/  BSYNC B1 ;  /* 0x0000000000017941 */ /* 0x000fea0003800000 */
.L_x_237:
        /* <DEDUP_REMOVED lines=11> */
.L_x_240:
[----:B------:R-:W-:Y:S05]  /*a310*/  BSYNC B1 ;  /* 0x0000000000017941 */ /* 0x000fea0003800000 */
.L_x_239:
        /* <DEDUP_REMOVED lines=11> */
.L_x_242:
[----:B------:R-:W-:Y:S05]  /*a3d0*/  BSYNC B1 ;  /* 0x0000000000017941 */ /* 0x000fea0003800000 */
.L_x_241:
        /* <DEDUP_REMOVED lines=11> */
.L_x_244:
[----:B------:R-:W-:Y:S05]  /*a490*/  BSYNC B1 ;  /* 0x0000000000017941 */ /* 0x000fea0003800000 */
.L_x_243:
        /* <DEDUP_REMOVED lines=11> */
.L_x_246:
[----:B------:R-:W-:Y:S05]  /*a550*/  BSYNC B1 ;  /* 0x0000000000017941 */ /* 0x000fea0003800000 */
.L_x_245:
        /* <DEDUP_REMOVED lines=11> */
.L_x_248:
[----:B------:R-:W-:Y:S05]  /*a610*/  BSYNC B1 ;  /* 0x0000000000017941 */ /* 0x000fea0003800000 */
.L_x_247:
        /* <DEDUP_REMOVED lines=11> */
.L_x_250:
[----:B------:R-:W-:Y:S05]  /*a6d0*/  BSYNC B1 ;  /* 0x0000000000017941 */ /* 0x000fea0003800000 */
.L_x_249:
        /* <DEDUP_REMOVED lines=11> */
.L_x_252:
[----:B------:R-:W-:Y:S05]  /*a790*/  BSYNC B1 ;  /* 0x0000000000017941 */ /* 0x000fea0003800000 */
.L_x_251:
        /* <DEDUP_REMOVED lines=12> */
.L_x_254:
[----:B------:R-:W-:Y:S05]  /*a860*/  BSYNC B1 ;  /* 0x0000000000017941 */ /* 0x000fea0003800000 */
.L_x_253:
        /* <DEDUP_REMOVED lines=12> */
.L_x_256:
[----:B------:R-:W-:Y:S05]  /*a930*/  BSYNC B1 ;  /* 0x0000000000017941 */ /* 0x000fea0003800000 */
.L_x_255:
        /* <DEDUP_REMOVED lines=11> */
.L_x_258:
[----:B------:R-:W-:Y:S05]  /*a9f0*/  BSYNC B1 ;  /* 0x0000000000017941 */ /* 0x000fea0003800000 */
.L_x_257:
        /* <DEDUP_REMOVED lines=11> */
.L_x_260:
[----:B------:R-:W-:Y:S05]  /*aab0*/  BSYNC B1 ;  /* 0x0000000000017941 */ /* 0x000fea0003800000 */
.L_x_259:
        /* <DEDUP_REMOVED lines=12> */
.L_x_262:
[----:B------:R-:W-:Y:S05]  /*ab80*/  BSYNC B1 ;  /* 0x0000000000017941 */ /* 0x000fea0003800000 */
.L_x_261:
        /* <DEDUP_REMOVED lines=12> */
.L_x_264:
[----:B------:R-:W-:Y:S05]  /*ac50*/  BSYNC B1 ;  /* 0x0000000000017941 */ /* 0x000fea0003800000 */
.L_x_263:
        /* <DEDUP_REMOVED lines=11> */
.L_x_266:
[----:B------:R-:W-:Y:S05]  /*ad10*/  BSYNC B1 ;  /* 0x0000000000017941 */ /* 0x000fea0003800000 */
.L_x_265:
        /* <DEDUP_REMOVED lines=11> */
.L_x_268:
[----:B------:R-:W-:Y:S05]  /*add0*/  BSYNC B1 ;  /* 0x0000000000017941 */ /* 0x000fea0003800000 */
.L_x_267:
        /* <DEDUP_REMOVED lines=11> */
.L_x_270:
[----:B------:R-:W-:Y:S05]  /*ae90*/  BSYNC B1 ;  /* 0x0000000000017941 */ /* 0x000fea0003800000 */
.L_x_269:
        /* <DEDUP_REMOVED lines=11> */
.L_x_272:
[----:B------:R-:W-:Y:S05]  /*af50*/  BSYNC B1 ;  /* 0x0000000000017941 */ /* 0x000fea0003800000 */
.L_x_271:
        /* <DEDUP_REMOVED lines=11> */
.L_x_274:
[----:B------:R-:W-:Y:S05]  /*b010*/  BSYNC B1 ;  /* 0x0000000000017941 */ /* 0x000fea0003800000 */
.L_x_273:
        /* <DEDUP_REMOVED lines=11> */
.L_x_276:
[----:B------:R-:W-:Y:S05]  /*b0d0*/  BSYNC B1 ;  /* 0x0000000000017941 */ /* 0x000fea0003800000 */
.L_x_275:
        /* <DEDUP_REMOVED lines=11> */
.L_x_278:
[----:B------:R-:W-:Y:S05]  /*b190*/  BSYNC B1 ;  /* 0x0000000000017941 */ /* 0x000fea0003800000 */
.L_x_277:
        /* <DEDUP_REMOVED lines=11> */
.L_x_280:
[----:B------:R-:W-:Y:S05]  /*b250*/  BSYNC B1 ;  /* 0x0000000000017941 */ /* 0x000fea0003800000 */
.L_x_279:
        /* <DEDUP_REMOVED lines=11> */
.L_x_282:
[----:B------:R-:W-:Y:S05]  /*b310*/  BSYNC B1 ;  /* 0x0000000000017941 */ /* 0x000fea0003800000 */
.L_x_281:
        /* <DEDUP_REMOVED lines=11> */
.L_x_284:
[----:B------:R-:W-:Y:S05]  /*b3d0*/  BSYNC B1 ;  /* 0x0000000000017941 */ /* 0x000fea0003800000 */
.L_x_283:
        /* <DEDUP_REMOVED lines=12> */
.L_x_286:
[----:B------:R-:W-:Y:S05]  /*b4a0*/  BSYNC B1 ;  /* 0x0000000000017941 */ /* 0x000fea0003800000 */
.L_x_285:
        /* <DEDUP_REMOVED lines=12> */
.L_x_288:
[----:B------:R-:W-:Y:S05]  /*b570*/  BSYNC B1 ;  /* 0x0000000000017941 */ /* 0x000fea0003800000 */
.L_x_287:
        /* <DEDUP_REMOVED lines=11> */
.L_x_290:
[----:B------:R-:W-:Y:S05]  /*b630*/  BSYNC B1 ;  /* 0x0000000000017941 */ /* 0x000fea0003800000 */
.L_x_289:
        /* <DEDUP_REMOVED lines=11> */
.L_x_292:
[----:B------:R-:W-:Y:S05]  /*b6f0*/  BSYNC B1 ;  /* 0x0000000000017941 */ /* 0x000fea0003800000 */
.L_x_291:
        /* <DEDUP_REMOVED lines=12> */
.L_x_294:
[----:B------:R-:W-:Y:S05]  /*b7c0*/  BSYNC B1 ;  /* 0x0000000000017941 */ /* 0x000fea0003800000 */
.L_x_293:
        /* <DEDUP_REMOVED lines=12> */
.L_x_296:
[----:B------:R-:W-:Y:S05]  /*b890*/  BSYNC B1 ;  /* 0x0000000000017941 */ /* 0x000fea0003800000 */
.L_x_295:
        /* <DEDUP_REMOVED lines=11> */
.L_x_298:
[----:B------:R-:W-:Y:S05]  /*b950*/  BSYNC B1 ;  /* 0x0000000000017941 */ /* 0x000fea0003800000 */
.L_x_297:
        /* <DEDUP_REMOVED lines=11> */
.L_x_300:
[----:B------:R-:W-:Y:S05]  /*ba10*/  BSYNC B1 ;  /* 0x0000000000017941 */ /* 0x000fea0003800000 */
.L_x_299:
        /* <DEDUP_REMOVED lines=11> */
.L_x_302:
[----:B------:R-:W-:Y:S05]  /*bad0*/  BSYNC B1 ;  /* 0x0000000000017941 */ /* 0x000fea0003800000 */
.L_x_301:
        /* <DEDUP_REMOVED lines=11> */
.L_x_304:
[----:B------:R-:W-:Y:S05]  /*bb90*/  BSYNC B1 ;  /* 0x0000000000017941 */ /* 0x000fea0003800000 */
.L_x_303:
        /* <DEDUP_REMOVED lines=11> */
.L_x_306:
[----:B------:R-:W-:Y:S05]  /*bc50*/  BSYNC B1 ;  /* 0x0000000000017941 */ /* 0x000fea0003800000 */
.L_x_305:
        /* <DEDUP_REMOVED lines=11> */
.L_x_308:
[----:B------:R-:W-:Y:S05]  /*bd10*/  BSYNC B1 ;  /* 0x0000000000017941 */ /* 0x000fea0003800000 */
.L_x_307:
        /* <DEDUP_REMOVED lines=11> */
.L_x_310:
[----:B------:R-:W-:Y:S05]  /*bdd0*/  BSYNC B1 ;  /* 0x0000000000017941 */ /* 0x000fea0003800000 */
.L_x_309:
        /* <DEDUP_REMOVED lines=11> */
.L_x_312:
[----:B------:R-:W-:Y:S05]  /*be90*/  BSYNC B1 ;  /* 0x0000000000017941 */ /* 0x000fea0003800000 */
.L_x_311:
        /* <DEDUP_REMOVED lines=11> */
.L_x_314:
[----:B------:R-:W-:Y:S05]  /*bf50*/  BSYNC B1 ;  /* 0x0000000000017941 */ /* 0x000fea0003800000 */
.L_x_313:
        /* <DEDUP_REMOVED lines=11> */
.L_x_316:
[----:B------:R-:W-:Y:S05]  /*c010*/  BSYNC B1 ;  /* 0x0000000000017941 */ /* 0x000fea0003800000 */
.L_x_315:
        /* <DEDUP_REMOVED lines=12> */
.L_x_318:
[----:B------:R-:W-:Y:S05]  /*c0e0*/  BSYNC B1 ;  /* 0x0000000000017941 */ /* 0x000fea0003800000 */
.L_x_317:
        /* <DEDUP_REMOVED lines=12> */
.L_x_320:
[----:B------:R-:W-:Y:S05]  /*c1b0*/  BSYNC B1 ;  /* 0x0000000000017941 */ /* 0x000fea0003800000 */
.L_x_319:
        /* <DEDUP_REMOVED lines=11> */
.L_x_322:
[----:B------:R-:W-:Y:S05]  /*c270*/  BSYNC B1 ;  /* 0x0000000000017941 */ /* 0x000fea0003800000 */
.L_x_321:
        /* <DEDUP_REMOVED lines=11> */
.L_x_324:
[----:B------:R-:W-:Y:S05]  /*c330*/  BSYNC B1 ;  /* 0x0000000000017941 */ /* 0x000fea0003800000 */
.L_x_323:
        /* <DEDUP_REMOVED lines=12> */
.L_x_326:
[----:B------:R-:W-:Y:S05]  /*c400*/  BSYNC B1 ;  /* 0x0000000000017941 */ /* 0x000fea0003800000 */
.L_x_325:
        /* <DEDUP_REMOVED lines=12> */
.L_x_328:
[----:B------:R-:W-:Y:S05]  /*c4d0*/  BSYNC B1 ;  /* 0x0000000000017941 */ /* 0x000fea0003800000 */
.L_x_327:
        /* <DEDUP_REMOVED lines=11> */
.L_x_330:
[----:B------:R-:W-:Y:S05]  /*c590*/  BSYNC B1 ;  /* 0x0000000000017941 */ /* 0x000fea0003800000 */
.L_x_329:
        /* <DEDUP_REMOVED lines=11> */
.L_x_332:
[----:B------:R-:W-:Y:S05]  /*c650*/  BSYNC B1 ;  /* 0x0000000000017941 */ /* 0x000fea0003800000 */
.L_x_331:
        /* <DEDUP_REMOVED lines=11> */
.L_x_334:
[----:B------:R-:W-:Y:S05]  /*c710*/  BSYNC B1 ;  /* 0x0000000000017941 */ /* 0x000fea0003800000 */
.L_x_333:
        /* <DEDUP_REMOVED lines=11> */
.L_x_336:
[----:B------:R-:W-:Y:S05]  /*c7d0*/  BSYNC B1 ;  /* 0x0000000000017941 */ /* 0x000fea0003800000 */
.L_x_335:
        /* <DEDUP_REMOVED lines=11> */
.L_x_338:
[----:B------:R-:W-:Y:S05]  /*c890*/  BSYNC B1 ;  /* 0x0000000000017941 */ /* 0x000fea0003800000 */
.L_x_337:
        /* <DEDUP_REMOVED lines=11> */
.L_x_340:
[----:B------:R-:W-:Y:S05]  /*c950*/  BSYNC B1 ;  /* 0x0000000000017941 */ /* 0x000fea0003800000 */
.L_x_339:
        /* <DEDUP_REMOVED lines=11> */
.L_x_342:
[----:B------:R-:W-:Y:S05]  /*ca10*/  BSYNC B1 ;  /* 0x0000000000017941 */ /* 0x000fea0003800000 */
.L_x_341:
        /* <DEDUP_REMOVED lines=11> */
.L_x_344:
[----:B------:R-:W-:Y:S05]  /*cad0*/  BSYNC B1 ;  /* 0x0000000000017941 */ /* 0x000fea0003800000 */
.L_x_343:
        /* <DEDUP_REMOVED lines=11> */
.L_x_346:
[----:B------:R-:W-:Y:S05]  /*cb90*/  BSYNC B1 ;  /* 0x0000000000017941 */ /* 0x000fea0003800000 */
.L_x_345:
        /* <DEDUP_REMOVED lines=11> */
.L_x_348:
[----:B------:R-:W-:Y:S05]  /*cc50*/  BSYNC B1 ;  /* 0x0000000000017941 */ /* 0x000fea0003800000 */
.L_x_347:
        /* <DEDUP_REMOVED lines=12> */
.L_x_350:
[----:B------:R-:W-:Y:S05]  /*cd20*/  BSYNC B1 ;  /* 0x0000000000017941 */ /* 0x000fea0003800000 */
.L_x_349:
        /* <DEDUP_REMOVED lines=12> */
.L_x_352:
[----:B------:R-:W-:Y:S05]  /*cdf0*/  BSYNC B1 ;  /* 0x0000000000017941 */ /* 0x000fea0003800000 */
.L_x_351:
        /* <DEDUP_REMOVED lines=11> */
.L_x_354:
[----:B------:R-:W-:Y:S05]  /*ceb0*/  BSYNC B1 ;  /* 0x0000000000017941 */ /* 0x000fea0003800000 */
.L_x_353:
        /* <DEDUP_REMOVED lines=11> */
.L_x_356:
[----:B------:R-:W-:Y:S05]  /*cf70*/  BSYNC B1 ;  /* 0x0000000000017941 */ /* 0x000fea0003800000 */
.L_x_355:
        /* <DEDUP_REMOVED lines=12> */
.L_x_358:
[----:B------:R-:W-:Y:S05]  /*d040*/  BSYNC B1 ;  /* 0x0000000000017941 */ /* 0x000fea0003800000 */
.L_x_357:
        /* <DEDUP_REMOVED lines=12> */
.L_x_360:
[----:B------:R-:W-:Y:S05]  /*d110*/  BSYNC B1 ;  /* 0x0000000000017941 */ /* 0x000fea0003800000 */
.L_x_359:
        /* <DEDUP_REMOVED lines=11> */
.L_x_362:
[----:B------:R-:W-:Y:S05]  /*d1d0*/  BSYNC B1 ;  /* 0x0000000000017941 */ /* 0x000fea0003800000 */
.L_x_361:
        /* <DEDUP_REMOVED lines=11> */
.L_x_364:
[----:B------:R-:W-:Y:S05]  /*d290*/  BSYNC B1 ;  /* 0x0000000000017941 */ /* 0x000fea0003800000 */
.L_x_363:
        /* <DEDUP_REMOVED lines=11> */
.L_x_366:
[----:B------:R-:W-:Y:S05]  /*d350*/  BSYNC B1 ;  /* 0x0000000000017941 */ /* 0x000fea0003800000 */
.L_x_365:
        /* <DEDUP_REMOVED lines=11> */
.L_x_368:
[----:B------:R-:W-:Y:S05]  /*d410*/  BSYNC B1 ;  /* 0x0000000000017941 */ /* 0x000fea0003800000 */
.L_x_367:
        /* <DEDUP_REMOVED lines=11> */
.L_x_370:
[----:B------:R-:W-:Y:S05]  /*d4d0*/  BSYNC B1 ;  /* 0x0000000000017941 */ /* 0x000fea0003800000 */
.L_x_369:
        /* <DEDUP_REMOVED lines=11> */
.L_x_372:
[----:B------:R-:W-:Y:S05]  /*d590*/  BSYNC B1 ;  /* 0x0000000000017941 */ /* 0x000fea0003800000 */
.L_x_371:
        /* <DEDUP_REMOVED lines=11> */
.L_x_374:
[----:B------:R-:W-:Y:S05]  /*d650*/  BSYNC B1 ;  /* 0x0000000000017941 */ /* 0x000fea0003800000 */
.L_x_373:
        /* <DEDUP_REMOVED lines=11> */
.L_x_376:
[----:B------:R-:W-:Y:S05]  /*d710*/  BSYNC B1 ;  /* 0x0000000000017941 */ /* 0x000fea0003800000 */
.L_x_375:
        /* <DEDUP_REMOVED lines=11> */
.L_x_378:
[----:B------:R-:W-:Y:S05]  /*d7d0*/  BSYNC B1 ;  /* 0x0000000000017941 */ /* 0x000fea0003800000 */
.L_x_377:
        /* <DEDUP_REMOVED lines=11> */
.L_x_380:
[----:B------:R-:W-:Y:S05]  /*d890*/  BSYNC B1 ;  /* 0x0000000000017941 */ /* 0x000fea0003800000 */
.L_x_379:
        /* <DEDUP_REMOVED lines=12> */
.L_x_382:
[----:B------:R-:W-:Y:S05]  /*d960*/  BSYNC B1 ;  /* 0x0000000000017941 */ /* 0x000fea0003800000 */
.L_x_381:
        /* <DEDUP_REMOVED lines=12> */
.L_x_384:
[----:B------:R-:W-:Y:S05]  /*da30*/  BSYNC B1 ;  /* 0x0000000000017941 */ /* 0x000fea0003800000 */
.L_x_383:
        /* <DEDUP_REMOVED lines=11> */
.L_x_386:
[----:B------:R-:W-:Y:S05]  /*daf0*/  BSYNC B1 ;  /* 0x0000000000017941 */ /* 0x000fea0003800000 */
.L_x_385:
        /* <DEDUP_REMOVED lines=11> */
.L_x_388:
[----:B------:R-:W-:Y:S05]  /*dbb0*/  BSYNC B1 ;  /* 0x0000000000017941 */ /* 0x000fea0003800000 */
.L_x_387:
        /* <DEDUP_REMOVED lines=12> */
.L_x_390:
[----:B------:R-:W-:Y:S05]  /*dc80*/  BSYNC B1 ;  /* 0x0000000000017941 */ /* 0x000fea0003800000 */
.L_x_389:
        /* <DEDUP_REMOVED lines=12> */
.L_x_392:
[----:B------:R-:W-:Y:S05]  /*dd50*/  BSYNC B1 ;  /* 0x0000000000017941 */ /* 0x000fea0003800000 */
.L_x_391:
        /* <DEDUP_REMOVED lines=11> */
.L_x_394:
[----:B------:R-:W-:Y:S05]  /*de10*/  BSYNC B1 ;  /* 0x0000000000017941 */ /* 0x000fea0003800000 */
.L_x_393:
        /* <DEDUP_REMOVED lines=11> */
.L_x_396:
[----:B------:R-:W-:Y:S05]  /*ded0*/  BSYNC B1 ;  /* 0x0000000000017941 */ /* 0x000fea0003800000 */
.L_x_395:
        /* <DEDUP_REMOVED lines=11> */
.L_x_398:
[----:B------:R-:W-:Y:S05]  /*df90*/  BSYNC B1 ;  /* 0x0000000000017941 */ /* 0x000fea0003800000 */
.L_x_397:
        /* <DEDUP_REMOVED lines=11> */
.L_x_400:
[----:B------:R-:W-:Y:S05]  /*e050*/  BSYNC B1 ;  /* 0x0000000000017941 */ /* 0x000fea0003800000 */
.L_x_399:
        /* <DEDUP_REMOVED lines=11> */
.L_x_402:
[----:B------:R-:W-:Y:S05]  /*e110*/  BSYNC B1 ;  /* 0x0000000000017941 */ /* 0x000fea0003800000 */
.L_x_401:
        /* <DEDUP_REMOVED lines=11> */
.L_x_404:
[----:B------:R-:W-:Y:S05]  /*e1d0*/  BSYNC B1 ;  /* 0x0000000000017941 */ /* 0x000fea0003800000 */
.L_x_403:
        /* <DEDUP_REMOVED lines=11> */
.L_x_406:
[----:B------:R-:W-:Y:S05]  /*e290*/  BSYNC B1 ;  /* 0x0000000000017941 */ /* 0x000fea0003800000 */
.L_x_405:
        /* <DEDUP_REMOVED lines=11> */
.L_x_408:
[----:B------:R-:W-:Y:S05]  /*e350*/  BSYNC B1 ;  /* 0x0000000000017941 */ /* 0x000fea0003800000 */
.L_x_407:
        /* <DEDUP_REMOVED lines=11> */
.L_x_410:
[----:B------:R-:W-:Y:S05]  /*e410*/  BSYNC B1 ;  /* 0x0000000000017941 */ /* 0x000fea0003800000 */
.L_x_409:
        /* <DEDUP_REMOVED lines=11> */
.L_x_412:
[----:B------:R-:W-:Y:S05]  /*e4d0*/  BSYNC B1 ;  /* 0x0000000000017941 */ /* 0x000fea0003800000 */
.L_x_411:
        /* <DEDUP_REMOVED lines=12> */
.L_x_414:
[----:B------:R-:W-:Y:S05]  /*e5a0*/  BSYNC B1 ;  /* 0x0000000000017941 */ /* 0x000fea0003800000 */
.L_x_413:
        /* <DEDUP_REMOVED lines=12> */
.L_x_416:
[----:B------:R-:W-:Y:S05]  /*e670*/  BSYNC B1 ;  /* 0x0000000000017941 */ /* 0x000fea0003800000 */
.L_x_415:
        /* <DEDUP_REMOVED lines=11> */
.L_x_418:
[----:B------:R-:W-:Y:S05]  /*e730*/  BSYNC B1 ;  /* 0x0000000000017941 */ /* 0x000fea0003800000 */
.L_x_417:
        /* <DEDUP_REMOVED lines=11> */
.L_x_420:
[----:B------:R-:W-:Y:S05]  /*e7f0*/  BSYNC B1 ;  /* 0x0000000000017941 */ /* 0x000fea0003800000 */
.L_x_419:
        /* <DEDUP_REMOVED lines=12> */
.L_x_422:
[----:B------:R-:W-:Y:S05]  /*e8c0*/  BSYNC B1 ;  /* 0x0000000000017941 */ /* 0x000fea0003800000 */
.L_x_421:
        /* <DEDUP_REMOVED lines=12> */
.L_x_424:
[----:B------:R-:W-:Y:S05]  /*e990*/  BSYNC B1 ;  /* 0x0000000000017941 */ /* 0x000fea0003800000 */
.L_x_423:
        /* <DEDUP_REMOVED lines=11> */
.L_x_426:
[----:B------:R-:W-:Y:S05]  /*ea50*/  BSYNC B1 ;  /* 0x0000000000017941 */ /* 0x000fea0003800000 */
.L_x_425:
        /* <DEDUP_REMOVED lines=11> */
.L_x_428:
[----:B------:R-:W-:Y:S05]  /*eb10*/  BSYNC B1 ;  /* 0x0000000000017941 */ /* 0x000fea0003800000 */
.L_x_427:
        /* <DEDUP_REMOVED lines=11> */
.L_x_430:
[----:B------:R-:W-:Y:S05]  /*ebd0*/  BSYNC B1 ;  /* 0x0000000000017941 */ /* 0x000fea0003800000 */
.L_x_429:
        /* <DEDUP_REMOVED lines=11> */
.L_x_432:
[----:B------:R-:W-:Y:S05]  /*ec90*/  BSYNC B1 ;  /* 0x0000000000017941 */ /* 0x000fea0003800000 */
.L_x_431:
        /* <DEDUP_REMOVED lines=11> */
.L_x_434:
[----:B------:R-:W-:Y:S05]  /*ed50*/  BSYNC B1 ;  /* 0x0000000000017941 */ /* 0x000fea0003800000 */
.L_x_433:
        /* <DEDUP_REMOVED lines=11> */
.L_x_436:
[----:B------:R-:W-:Y:S05]  /*ee10*/  BSYNC B1 ;  /* 0x0000000000017941 */ /* 0x000fea0003800000 */
.L_x_435:
        /* <DEDUP_REMOVED lines=11> */
.L_x_438:
[----:B------:R-:W-:Y:S05]  /*eed0*/  BSYNC B1 ;  /* 0x0000000000017941 */ /* 0x000fea0003800000 */
.L_x_437:
        /* <DEDUP_REMOVED lines=11> */
.L_x_440:
[----:B------:R-:W-:Y:S05]  /*ef90*/  BSYNC B1 ;  /* 0x0000000000017941 */ /* 0x000fea0003800000 */
.L_x_439:
        /* <DEDUP_REMOVED lines=11> */
.L_x_442:
[----:B------:R-:W-:Y:S05]  /*f050*/  BSYNC B1 ;  /* 0x0000000000017941 */ /* 0x000fea0003800000 */
.L_x_441:
        /* <DEDUP_REMOVED lines=11> */
.L_x_444:
[----:B------:R-:W-:Y:S05]  /*f110*/  BSYNC B1 ;  /* 0x0000000000017941 */ /* 0x000fea0003800000 */
.L_x_443:
        /* <DEDUP_REMOVED lines=12> */
.L_x_446:
[----:B------:R-:W-:Y:S05]  /*f1e0*/  BSYNC B1 ;  /* 0x0000000000017941 */ /* 0x000fea0003800000 */
.L_x_445:
        /* <DEDUP_REMOVED lines=12> */
.L_x_448:
[----:B------:R-:W-:Y:S05]  /*f2b0*/  BSYNC B1 ;  /* 0x0000000000017941 */ /* 0x000fea0003800000 */
.L_x_447:
        /* <DEDUP_REMOVED lines=11> */
.L_x_450:
[----:B------:R-:W-:Y:S05]  /*f370*/  BSYNC B1 ;  /* 0x0000000000017941 */ /* 0x000fea0003800000 */
.L_x_449:
        /* <DEDUP_REMOVED lines=11> */
.L_x_452:
[----:B------:R-:W-:Y:S05]  /*f430*/  BSYNC B1 ;  /* 0x0000000000017941 */ /* 0x000fea0003800000 */
.L_x_451:
        /* <DEDUP_REMOVED lines=12> */
.L_x_454:
[----:B------:R-:W-:Y:S05]  /*f500*/  BSYNC B1 ;  /* 0x0000000000017941 */ /* 0x000fea0003800000 */
.L_x_453:
        /* <DEDUP_REMOVED lines=12> */
.L_x_456:
[----:B------:R-:W-:Y:S05]  /*f5d0*/  BSYNC B1 ;  /* 0x0000000000017941 */ /* 0x000fea0003800000 */
.L_x_455:
        /* <DEDUP_REMOVED lines=11> */
.L_x_458:
[----:B------:R-:W-:Y:S05]  /*f690*/  BSYNC B1 ;  /* 0x0000000000017941 */ /* 0x000fea0003800000 */
.L_x_457:
        /* <DEDUP_REMOVED lines=11> */
.L_x_460:
[----:B------:R-:W-:Y:S05]  /*f750*/  BSYNC B1 ;  /* 0x0000000000017941 */ /* 0x000fea0003800000 */
.L_x_459:
        /* <DEDUP_REMOVED lines=11> */
.L_x_462:
[----:B------:R-:W-:Y:S05]  /*f810*/  BSYNC B1 ;  /* 0x0000000000017941 */ /* 0x000fea0003800000 */
.L_x_461:
        /* <DEDUP_REMOVED lines=11> */
.L_x_464:
[----:B------:R-:W-:Y:S05]  /*f8d0*/  BSYNC B1 ;  /* 0x0000000000017941 */ /* 0x000fea0003800000 */
.L_x_463:
        /* <DEDUP_REMOVED lines=11> */
.L_x_466:
[----:B------:R-:W-:Y:S05]  /*f990*/  BSYNC B1 ;  /* 0x0000000000017941 */ /* 0x000fea0003800000 */
.L_x_465:
        /* <DEDUP_REMOVED lines=11> */
.L_x_468:
[----:B------:R-:W-:Y:S05]  /*fa50*/  BSYNC B1 ;  /* 0x0000000000017941 */ /* 0x000fea0003800000 */
.L_x_467:
        /* <DEDUP_REMOVED lines=11> */
.L_x_470:
[----:B------:R-:W-:Y:S05]  /*fb10*/  BSYNC B1 ;  /* 0x0000000000017941 */ /* 0x000fea0003800000 */
.L_x_469:
        /* <DEDUP_REMOVED lines=11> */
.L_x_472:
[----:B------:R-:W-:Y:S05]  /*fbd0*/  BSYNC B1 ;  /* 0x0000000000017941 */ /* 0x000fea0003800000 */
.L_x_471:
        /* <DEDUP_REMOVED lines=11> */
.L_x_474:
[----:B------:R-:W-:Y:S05]  /*fc90*/  BSYNC B1 ;  /* 0x0000000000017941 */ /* 0x000fea0003800000 */
.L_x_473:
        /* <DEDUP_REMOVED lines=11> */
.L_x_476:
[----:B------:R-:W-:Y:S05]  /*fd50*/  BSYNC B1 ;  /* 0x0000000000017941 */ /* 0x000fea0003800000 */
.L_x_475:
        /* <DEDUP_REMOVED lines=12> */
.L_x_478:
[----:B------:R-:W-:Y:S05]  /*fe20*/  BSYNC B1 ;  /* 0x0000000000017941 */ /* 0x000fea0003800000 */
.L_x_477:
        /* <DEDUP_REMOVED lines=12> */
.L_x_480:
[----:B------:R-:W-:Y:S05]  /*fef0*/  BSYNC B1 ;  /* 0x0000000000017941 */ /* 0x000fea0003800000 */
.L_x_479:
        /* <DEDUP_REMOVED lines=11> */
.L_x_482:
[----:B------:R-:W-:Y:S05]  /*ffb0*/  BSYNC B1 ;  /* 0x0000000000017941 */ /* 0x000fea0003800000 */
.L_x_481:
        /* <DEDUP_REMOVED lines=11> */
.L_x_484:
[----:B------:R-:W-:Y:S05]  /*10070*/  BSYNC B1 ;  /* 0x0000000000017941 */ /* 0x000fea0003800000 */
.L_x_483:
        /* <DEDUP_REMOVED lines=12> */
.L_x_486:
[----:B------:R-:W-:Y:S05]  /*10140*/  BSYNC B1 ;  /* 0x0000000000017941 */ /* 0x000fea0003800000 */
.L_x_485:
        /* <DEDUP_REMOVED lines=12> */
.L_x_488:
[----:B------:R-:W-:Y:S05]  /*10210*/  BSYNC B1 ;  /* 0x0000000000017941 */ /* 0x000fea0003800000 */
.L_x_487:
[----:B-----5:R-:W-:Y:S01]  /*10220*/  IMAD.U32 R3, R22, 0x10000, RZ ;  /* 0x0001000016037824 */ /* 0x020fe200078e00ff */
[----:B------:R-:W-:Y:S01]  /*10230*/  ISETP.GT.AND P5, PT, R0, 0x8, P1 ;  /* 0x000000080000780c */ /* 0x000fe20000fa4270 */
[----:B------:R-:W-:Y:S01]  /*10240*/  ULDC.64 UR4, c[0x0][0x208] ;  /* 0x0000820000047ab9 */ /* 0x000fe20000000a00 */
[----:B------:R-:W-:Y:S01]  /*10250*/  BSSY B1, `(.L_x_489) ;  /* 0x0000008000017945 */ /* 0x000fe20003800000 */
[----:B0-----:R-:W-:-:S04]  /*10260*/  FMUL R20, R3, R16 ;  /* 0x0000001003147220 */ /* 0x001fc80000400000 */
[----:B------:R-:W-:-:S05]  /*10270*/  FFMA R20, R37, R2, R20 ;  /* 0x0000000225147223 */ /* 0x000fca0000000014 */
[----:B------:R-:W-:-:S05]  /*10280*/  F2FP.BF16.F32.PACK_AB R20, RZ, R20 ;  /* 0x00000014ff14723e */ /* 0x000fca00000010ff */
[----:B------:R0:W-:Y:S01]  /*10290*/  @P4 STG.E.U16 desc[UR4][R4.64+0x1d2], R20 ;  /* 0x0001d21404004986 */ /* 0x0001e2000c101504 */
[----:B------:R-:W-:Y:S05]  /*102a0*/  @!P5 BRA `(.L_x_490) ;  /* 0x000000000008d947 */ /* 0x000fea0003800000 */
[----:B------:R-:W-:Y:S02]  /*102b0*/  ULDC.64 UR4, c[0x0][0x208] ;  /* 0x0000820000047ab9 */ /* 0x000fe40000000a00 */
[----:B------:R0:W5:Y:S03]  /*102c0*/  LDG.E.LTC128B.U16 R22, desc[UR4][R18.64+0x1d0] ;  /* 0x0001d00412167981 */ /* 0x000166000c1e1520 */
.L_x_490:
[----:B------:R-:W-:Y:S05]  /*102d0*/  BSYNC B1 ;  /* 0x0000000000017941 */ /* 0x000fea0003800000 */
.L_x_489:
        /* <DEDUP_REMOVED lines=11> */
.L_x_492:
[----:B------:R-:W-:Y:S05]  /*10390*/  BSYNC B1 ;  /* 0x0000000000017941 */ /* 0x000fea0003800000 */
.L_x_491:
        /* <DEDUP_REMOVED lines=11> */
.L_x_494:
[----:B------:R-:W-:Y:S05]  /*10450*/  BSYNC B1 ;  /* 0x0000000000017941 */ /* 0x000fea0003800000 */
.L_x_493:
        /* <DEDUP_REMOVED lines=11> */
.L_x_496:
[----:B------:R-:W-:Y:S05]  /*10510*/  BSYNC B1 ;  /* 0x0000000000017941 */ /* 0x000fea0003800000 */
.L_x_495:
        /* <DEDUP_REMOVED lines=11> */
.L_x_498:
[----:B------:R-:W-:Y:S05]  /*105d0*/  BSYNC B1 ;  /* 0x0000000000017941 */ /* 0x000fea0003800000 */
.L_x_497:
        /* <DEDUP_REMOVED lines=11> */
.L_x_500:
[----:B------:R-:W-:Y:S05]  /*10690*/  BSYNC B1 ;  /* 0x0000000000017941 */ /* 0x000fea0003800000 */
.L_x_499:
        /* <DEDUP_REMOVED lines=11> */
.L_x_502:
[----:B------:R-:W-:Y:S05]  /*10750*/  BSYNC B1 ;  /* 0x0000000000017941 */ /* 0x000fea0003800000 */
.L_x_501:
        /* <DEDUP_REMOVED lines=11> */
.L_x_504:
[----:B------:R-:W-:Y:S05]  /*10810*/  BSYNC B1 ;  /* 0x0000000000017941 */ /* 0x000fea0003800000 */
.L_x_503:
        /* <DEDUP_REMOVED lines=11> */
.L_x_506:
[----:B------:R-:W-:Y:S05]  /*108d0*/  BSYNC B1 ;  /* 0x0000000000017941 */ /* 0x000fea0003800000 */
.L_x_505:
        /* <DEDUP_REMOVED lines=11> */
.L_x_508:
[----:B------:R-:W-:Y:S05]  /*10990*/  BSYNC B1 ;  /* 0x0000000000017941 */ /* 0x000fea0003800000 */
.L_x_507:
[----:B------:R-:W-:Y:S05]  /*109a0*/  @!P0 BRA `(.L_x_509) ;  /* 0x0000004400108947 */ /* 0x000fea0003800000 */
[----:B0----5:R-:W-:Y:S01]  /*109b0*/  IMAD.U32 R3, R22, 0x10000, RZ ;  /* 0x0001000016037824 */ /* 0x021fe200078e00ff */
[----:B------:R-:W-:-:S03]  /*109c0*/  ULDC.64 UR4, c[0x0][0x208] ;  /* 0x0000820000047ab9 */ /* 0x000fc60000000a00 */
[----:B------:R-:W-:-:S04]  /*109d0*/  FMUL R0, R3, R16 ;  /* 0x0000001003007220 */ /* 0x000fc80000400000 */
[----:B------:R-:W-:-:S05]  /*109e0*/  FFMA R0, R31, R2, R0 ;  /* 0x000000021f007223 */ /* 0x000fca0000000000 */
[----:B------:R-:W-:-:S05]  /*109f0*/  F2FP.BF16.F32.PACK_AB R0, RZ, R0 ;  /* 0x00000000ff00723e */ /* 0x000fca00000010ff */
[----:B------:R0:W-:Y:S01]  /*10a00*/  STG.E.U16 desc[UR4][R14.64+0x1d2], R0 ;  /* 0x0001d2000e007986 */ /* 0x0001e2000c101504 */
[----:B------:R-:W-:Y:S05]  /*10a10*/  BRA `(.L_x_509) ;  /* 0x0000004000f47947 */ /* 0x000fea0003800000 */
.L_x_34:
[----:B------:R-:W2:Y:S01]  /*10a20*/  LDL.LU R9, [R1+0x84] ;  /* 0x0000840001097983 */ /* 0x000ea20000300800 */
[----:B------:R-:W-:-:S03]  /*10a30*/  ULDC.64 UR4, c[0x0][0x5c0] ;  /* 0x0001700000047ab9 */ /* 0x000fc60000000a00 */
[----:B------:R-:W3:Y:S04]  /*10a40*/  LDL.LU R15, [R1+0x88] ;  /* 0x00008800010f7983 */ /* 0x000ee80000300800 */
[----:B------:R-:W4:Y:S04]  /*10a50*/  LDL.LU R14, [R1+0x8c] ;  /* 0x00008c00010e7983 */ /* 0x000f280000300800 */
[----:B------:R-:W5:Y:S04]  /*10a60*/  LDL.LU R8, [R1+0x80] ;  /* 0x0000800001087983 */ /* 0x000f680000300800 */
[----:B------:R-:W5:Y:S04]  /*10a70*/  LDL.LU R13, [R1+0x90] ;  /* 0x00009000010d7983 */ /* 0x000f680000300800 */
[----:B------:R-:W5:Y:S04]  /*10a80*/  LDL.LU R12, [R1+0x94] ;  /* 0x00009400010c7983 */ /* 0x000f680000300800 */
[----:B------:R-:W5:Y:S04]  /*10a90*/  LDL.LU R21, [R1+0x98] ;  /* 0x0000980001157983 */ /* 0x000f680000300800 */
[----:B------:R-:W5:Y:S01]  /*10aa0*/  LDL.LU R20, [R1+0x9c] ;  /* 0x00009c0001147983 */ /* 0x000f620000300800 */
[----:B------:R-:W-:Y:S01]  /*10ab0*/  LEA R4, P2, R18, UR4, 0x1 ;  /* 0x0000000412047c11 */ /* 0x000fe2000f8408ff */
[----:B------:R-:W-:-:S02]  /*10ac0*/  ULDC.64 UR6, c[0x0][0x208] ;  /* 0x0000820000067ab9 */ /* 0x000fc40000000a00 */
[----:B------:R-:W5:Y:S01]  /*10ad0*/  LDL.LU R19, [R1+0x60] ;  /* 0x0000600001137983 */ /* 0x000f620000300800 */
[----:B------:R-:W-:Y:S02]  /*10ae0*/  LEA.HI.X R5, R18, UR5, R22, 0x1, P2 ;  /* 0x0000000512057c11 */ /* 0x000fe400090f0c16 */
[----:B------:R-:W-:Y:S01]  /*10af0*/  ISETP.GT.AND P2, PT, R3, 0x1, PT ;  /* 0x000000010300780c */ /* 0x000fe20003f44270 */
[----:B------:R-:W5:Y:S03]  /*10b00*/  LDL.LU R22, [R1+0x68] ;  /* 0x0000680001167983 */ /* 0x000f660000300800 */
[----:B------:R-:W-:Y:S01]  /*10b10*/  ISETP.GT.AND P3, PT, R0, RZ, P2 ;  /* 0x000000ff0000720c */ /* 0x000fe20001764270 */
[----:B------:R-:W5:Y:S04]  /*10b20*/  LDL.LU R227, [R1+0x6c] ;  /* 0x00006c0001e37983 */ /* 0x000f680000300800 */
[----:B------:R-:W5:Y:S04]  /*10b30*/  LDL.LU R226, [R1+0x70] ;  /* 0x0000700001e27983 */ /* 0x000f680000300800 */
[----:B------:R-:W5:Y:S04]  /*10b40*/  LDL.LU R225, [R1+0x74] ;  /* 0x0000740001e17983 */ /* 0x000f680000300800 */
[----:B------:R-:W5:Y:S04]  /*10b50*/  LDL.LU R224, [R1+0x78] ;  /* 0x0000780001e07983 */ /* 0x000f680000300800 */
[----:B------:R-:W5:Y:S01]  /*10b60*/  LDL.LU R23, [R1+0x7c] ;  /* 0x00007c0001177983 */ /* 0x000f620000300800 */
[-C--:B--2---:R-:W-:Y:S01]  /*10b70*/  FMUL R9, R9, R2.reuse ;  /* 0x0000000209097220 */ /* 0x084fe20000400000 */
[----:B---3--:R-:W-:-:S04]  /*10b80*/  FMUL R15, R15, R2 ;  /* 0x000000020f0f7220 */ /* 0x008fc80000400000 */
[----:B------:R-:W-:Y:S01]  /*10b90*/  F2FP.BF16.F32.PACK_AB R9, RZ, R9 ;  /* 0x00000009ff09723e */ /* 0x000fe200000010ff */
[----:B----4-:R-:W-:-:S03]  /*10ba0*/  FMUL R14, R14, R2 ;  /* 0x000000020e0e7220 */ /* 0x010fc60000400000 */
[----:B------:R-:W-:Y:S02]  /*10bb0*/  PRMT R10, R9, 0x7610, R10 ;  /* 0x00007610090a7816 */ /* 0x000fe4000000000a */
[----:B------:R-:W-:Y:S01]  /*10bc0*/  F2FP.BF16.F32.PACK_AB R15, RZ, R15 ;  /* 0x0000000fff0f723e */ /* 0x000fe200000010ff */
[----:B-----5:R-:W-:Y:S01]  /*10bd0*/  FMUL R8, R8, R2 ;  /* 0x0000000208087220 */ /* 0x020fe20000400000 */
[----:B------:R-:W-:Y:S01]  /*10be0*/  F2FP.BF16.F32.PACK_AB R14, RZ, R14 ;  /* 0x0000000eff0e723e */ /* 0x000fe200000010ff */
[----:B------:R-:W-:-:S03]  /*10bf0*/  FMUL R13, R13, R2 ;  /* 0x000000020d0d7220 */ /* 0x000fc60000400000 */
[----:B------:R-:W-:Y:S01]  /*10c00*/  F2FP.BF16.F32.PACK_AB R8, RZ, R8 ;  /* 0x00000008ff08723e */ /* 0x000fe200000010ff */
[----:B------:R0:W-:Y:S01]  /*10c10*/  @P3 STG.E.U16 desc[UR6][R4.64+0x2], R10 ;  /* 0x0000020a04003986 */ /* 0x0001e2000c101506 */
[-C--:B------:R-:W-:Y:S02]  /*10c20*/  FMUL R12, R12, R2.reuse ;  /* 0x000000020c0c7220 */ /* 0x080fe40000400000 */
[----:B------:R-:W-:Y:S02]  /*10c30*/  PRMT R11, R8, 0x7610, R11 ;  /* 0x00007610080b7816 */ /* 0x000fe4000000000b */
[----:B------:R-:W-:Y:S01]  /*10c40*/  ISETP.GT.AND P3, PT, R0, 0x8, P0 ;  /* 0x000000080000780c */ /* 0x000fe20000764270 */
[----:B------:R-:W-:Y:S01]  /*10c50*/  FMUL R9, R21, R2 ;  /* 0x0000000215097220 */ /* 0x000fe20000400000 */
[----:B------:R-:W-:Y:S02]  /*10c60*/  F2FP.BF16.F32.PACK_AB R13, RZ, R13 ;  /* 0x0000000dff0d723e */ /* 0x000fe400000010ff */
[----:B------:R-:W-:Y:S01]  /*10c70*/  F2FP.BF16.F32.PACK_AB R12, RZ, R12 ;  /* 0x0000000cff0c723e */ /* 0x000fe200000010ff */
[----:B------:R-:W-:Y:S01]  /*10c80*/  FMUL R8, R20, R2 ;  /* 0x0000000214087220 */ /* 0x000fe20000400000 */
[C---:B------:R-:W-:Y:S01]  /*10c90*/  IMAD.SHL.U32 R20, R6.reuse, 0x10, RZ ;  /* 0x0000001006147824 */ /* 0x040fe200078e00ff */
[----:B------:R1:W-:Y:S01]  /*10ca0*/  @P1 STG.E.U16 desc[UR6][R4.64], R11 ;  /* 0x0000000b04001986 */ /* 0x0003e2000c101506 */
[----:B------:R-:W-:-:S03]  /*10cb0*/  SHF.L.U64.HI R21, R6, 0x4, R7 ;  /* 0x0000000406157819 */ /* 0x000fc60000010207 */
[----:B0-----:R-:W-:-:S05]  /*10cc0*/  IADD3 R10, P1, R20, R4, RZ ;  /* 0x00000004140a7210 */ /* 0x001fca0007f3e0ff */
[----:B-1----:R-:W-:-:S05]  /*10cd0*/  IMAD.X R11, R21, 0x1, R5, P1 ;  /* 0x00000001150b7824 */ /* 0x002fca00008e0605 */
[----:B------:R0:W-:Y:S04]  /*10ce0*/  @P3 STG.E.U16 desc[UR6][R10.64], R15 ;  /* 0x0000000f0a003986 */ /* 0x0001e8000c101506 */
[----:B0-----:R-:W2:Y:S01]  /*10cf0*/  LDL.LU R15, [R1+0x64] ;  /* 0x00006400010f7983 */ /* 0x001ea20000300800 */
[----:B------:R-:W-:Y:S02]  /*10d00*/  ISETP.GT.AND P1, PT, R0, 0x8, P2 ;  /* 0x000000080000780c */ /* 0x000fe40001724270 */
[----:B------:R-:W-:-:S11]  /*10d10*/  ISETP.GT.AND P3, PT, R3, 0x8, PT ;  /* 0x000000080300780c */ /* 0x000fd60003f64270 */
[----:B------:R-:W-:Y:S01]  /*10d20*/  @P1 STG.E.U16 desc[UR6][R10.64+0x2], R14 ;  /* 0x0000020e0a001986 */ /* 0x000fe2000c101506 */
[----:B------:R-:W-:-:S13]  /*10d30*/  ISETP.GT.AND P1, PT, R0, RZ, P3 ;  /* 0x000000ff0000720c */ /* 0x000fda0001f24270 */
[----:B------:R-:W-:Y:S01]  /*10d40*/  @P1 STG.E.U16 desc[UR6][R4.64+0x10], R13 ;  /* 0x0000100d04001986 */ /* 0x000fe2000c101506 */
[----:B------:R-:W-:-:S04]  /*10d50*/  ISETP.GT.AND P1, PT, R3, 0x9, PT ;  /* 0x000000090300780c */ /* 0x000fc80003f24270 */
[C---:B------:R-:W-:Y:S02]  /*10d60*/  ISETP.GT.AND P4, PT, R0.reuse, RZ, P1 ;  /* 0x000000ff0000720c */ /* 0x040fe40000f84270 */
[----:B------:R-:W-:Y:S02]  /*10d70*/  ISETP.GT.AND P5, PT, R0, 0x8, P1 ;  /* 0x000000080000780c */ /* 0x000fe40000fa4270 */
[----:B------:R-:W-:-:S09]  /*10d80*/  F2FP.BF16.F32.PACK_AB R9, RZ, R9 ;  /* 0x00000009ff09723e */ /* 0x000fd200000010ff */
[----:B------:R0:W-:Y:S01]  /*10d90*/  @P4 STG.E.U16 desc[UR6][R4.64+0x12], R12 ;  /* 0x0000120c04004986 */ /* 0x0001e2000c101506 */
[----:B------:R-:W-:Y:S02]  /*10da0*/  ISETP.GT.AND P4, PT, R0, 0x8, P3 ;  /* 0x000000080000780c */ /* 0x000fe40001f84270 */
[----:B------:R-:W-:-:S05]  /*10db0*/  F2FP.BF16.F32.PACK_AB R8, RZ, R8 ;  /* 0x00000008ff08723e */ /* 0x000fca00000010ff */
[----:B------:R-:W-:Y:S06]  /*10dc0*/  @P5 STG.E.U16 desc[UR6][R10.64+0x12], R8 ;  /* 0x000012080a005986 */ /* 0x000fec000c101506 */
[----:B------:R1:W-:Y:S01]  /*10dd0*/  @P4 STG.E.U16 desc[UR6][R10.64+0x10], R9 ;  /* 0x000010090a004986 */ /* 0x0003e2000c101506 */
[----:B------:R-:W-:Y:S01]  /*10de0*/  ISETP.GT.AND P4, PT, R0, 0x80, P0 ;  /* 0x000000800000780c */ /* 0x000fe20000784270 */
[----:B0-----:R-:W-:Y:S01]  /*10df0*/  FMUL R12, R19, R2 ;  /* 0x00000002130c7220 */ /* 0x001fe20000400000 */
[----:B------:R-:W-:-:S04]  /*10e00*/  IMAD R19, R7, 0xf0, RZ ;  /* 0x000000f007137824 */ /* 0x000fc800078e02ff */
[----:B------:R-:W-:Y:S01]  /*10e10*/  F2FP.BF16.F32.PACK_AB R12, RZ, R12 ;  /* 0x0000000cff0c723e */ /* 0x000fe200000010ff */
[----:B-1----:R-:W-:-:S04]  /*10e20*/  IMAD.WIDE.U32 R8, R6, 0xf0, R10 ;  /* 0x000000f006087825 */ /* 0x002fc800078e000a */
[----:B------:R-:W-:-:S05]  /*10e30*/  IMAD.IADD R9, R19, 0x1, R9 ;  /* 0x0000000113097824 */ /* 0x000fca00078e0209 */
[----:B------:R0:W-:Y:S01]  /*10e40*/  @P4 STG.E.U16 desc[UR6][R8.64], R12 ;  /* 0x0000000c08004986 */ /* 0x0001e2000c101506 */
[C---:B------:R-:W-:Y:S02]  /*10e50*/  ISETP.GT.AND P4, PT, R0.reuse, 0x80, P2 ;  /* 0x000000800000780c */ /* 0x040fe40001784270 */
[C---:B------:R-:W-:Y:S02]  /*10e60*/  ISETP.GT.AND P0, PT, R0.reuse, 0x88, P0 ;  /* 0x000000880000780c */ /* 0x040fe40000704270 */
[----:B------:R-:W-:Y:S01]  /*10e70*/  ISETP.GT.AND P2, PT, R0, 0x88, P2 ;  /* 0x000000880000780c */ /* 0x000fe20001744270 */
[----:B------:R-:W-:-:S05]  /*10e80*/  FMUL R14, R227, R2 ;  /* 0x00000002e30e7220 */ /* 0x000fca0000400000 */
[----:B------:R-:W-:Y:S01]  /*10e90*/  F2FP.BF16.F32.PACK_AB R14, RZ, R14 ;  /* 0x0000000eff0e723e */ /* 0x000fe200000010ff */
[----:B--2---:R-:W-:-:S05]  /*10ea0*/  FMUL R7, R15, R2 ;  /* 0x000000020f077220 */ /* 0x004fca0000400000 */
[----:B------:R-:W-:-:S05]  /*10eb0*/  F2FP.BF16.F32.PACK_AB R7, RZ, R7 ;  /* 0x00000007ff07723e */ /* 0x000fca00000010ff */
[----:B------:R1:W-:Y:S01]  /*10ec0*/  @P4 STG.E.U16 desc[UR6][R8.64+0x2], R7 ;  /* 0x0000020708004986 */ /* 0x0003e2000c101506 */
[----:B0-----:R-:W-:Y:S01]  /*10ed0*/  IADD3 R12, P4, R20, R8, RZ ;  /* 0x00000008140c7210 */ /* 0x001fe20007f9e0ff */
[----:B-1----:R-:W-:-:S04]  /*10ee0*/  FMUL R7, R22, R2 ;  /* 0x0000000216077220 */ /* 0x002fc80000400000 */
[----:B------:R-:W-:Y:S01]  /*10ef0*/  IMAD.X R13, R21, 0x1, R9, P4 ;  /* 0x00000001150d7824 */ /* 0x000fe200020e0609 */
[----:B------:R-:W-:-:S04]  /*10f00*/  F2FP.BF16.F32.PACK_AB R7, RZ, R7 ;  /* 0x00000007ff07723e */ /* 0x000fc800000010ff */
[----:B------:R-:W-:Y:S01]  /*10f10*/  PRMT R18, R7, 0x7610, R18 ;  /* 0x0000761007127816 */ /* 0x000fe20000000012 */
[----:B------:R-:W-:-:S04]  /*10f20*/  FMUL R15, R226, R2 ;  /* 0x00000002e20f7220 */ /* 0x000fc80000400000 */
[----:B------:R-:W-:Y:S01]  /*10f30*/  @P0 STG.E.U16 desc[UR6][R12.64], R18 ;  /* 0x000000120c000986 */ /* 0x000fe2000c101506 */
[C---:B------:R-:W-:Y:S02]  /*10f40*/  ISETP.GT.AND P0, PT, R0.reuse, 0x80, P3 ;  /* 0x000000800000780c */ /* 0x040fe40001f04270 */
[----:B------:R-:W-:Y:S01]  /*10f50*/  F2FP.BF16.F32.PACK_AB R7, RZ, R15 ;  /* 0x0000000fff07723e */ /* 0x000fe200000010ff */
[----:B------:R-:W-:Y:S01]  /*10f60*/  @P2 STG.E.U16 desc[UR6][R12.64+0x2], R14 ;  /* 0x0000020e0c002986 */ /* 0x000fe2000c101506 */
[----:B------:R-:W-:-:S09]  /*10f70*/  ISETP.GT.AND P3, PT, R0, 0x88, P3 ;  /* 0x000000880000780c */ /* 0x000fd20001f64270 */
[----:B------:R0:W-:Y:S01]  /*10f80*/  @P0 STG.E.U16 desc[UR6][R8.64+0x10], R7 ;  /* 0x0000100708000986 */ /* 0x0001e2000c101506 */
[----:B------:R-:W-:Y:S01]  /*10f90*/  ISETP.GT.AND P0, PT, R0, 0x80, P1 ;  /* 0x000000800000780c */ /* 0x000fe20000f04270 */
[----:B0-----:R-:W-:-:S05]  /*10fa0*/  FMUL R7, R225, R2 ;  /* 0x00000002e1077220 */ /* 0x001fca0000400000 */
[----:B------:R-:W-:-:S07]  /*10fb0*/  F2FP.BF16.F32.PACK_AB R7, RZ, R7 ;  /* 0x00000007ff07723e */ /* 0x000fce00000010ff */
[----:B------:R0:W-:Y:S01]  /*10fc0*/  @P0 STG.E.U16 desc[UR6][R8.64+0x12], R7 ;  /* 0x0000120708000986 */ /* 0x0001e2000c101506 */
[----:B------:R-:W-:Y:S01]  /*10fd0*/  ISETP.GT.AND P1, PT, R0, 0x88, P1 ;  /* 0x000000880000780c */ /* 0x000fe20000f24270 */
[----:B0-----:R-:W-:Y:S01]  /*10fe0*/  FMUL R7, R224, R2 ;  /* 0x00000002e0077220 */ /* 0x001fe20000400000 */
[----:B------:R-:W-:Y:S02]  /*10ff0*/  @P3 IMAD.MOV.U32 R8, RZ, RZ, R12 ;  /* 0x000000ffff083224 */ /* 0x000fe400078e000c */
[----:B------:R-:W-:Y:S02]  /*11000*/  @P3 IMAD.MOV.U32 R9, RZ, RZ, R13 ;  /* 0x000000ffff093224 */ /* 0x000fe400078e000d */
[----:B------:R-:W-:-:S05]  /*11010*/  F2FP.BF16.F32.PACK_AB R7, RZ, R7 ;  /* 0x00000007ff07723e */ /* 0x000fca00000010ff */
[----:B------:R0:W-:Y:S04]  /*11020*/  @P3 STG.E.U16 desc[UR6][R8.64+0x10], R7 ;  /* 0x0000100708003986 */ /* 0x0001e8000c101506 */
[----:B0-----:R-:W2:Y:S01]  /*11030*/  LDL.LU R8, [R1+0x40] ;  /* 0x0000400001087983 */ /* 0x001ea20000300800 */
[----:B------:R-:W-:-:S03]  /*11040*/  FMUL R7, R23, R2 ;  /* 0x0000000217077220 */ /* 0x000fc60000400000 */
[----:B------:R-:W3:Y:S04]  /*11050*/  LDL.LU R9, [R1+0x48] ;  /* 0x0000480001097983 */ /* 0x000ee80000300800 */
[----:B------:R-:W4:Y:S01]  /*11060*/  LDL.LU R14, [R1+0x5c] ;  /* 0x00005c00010e7983 */ /* 0x000f220000300800 */
[----:B------:R-:W-:-:S03]  /*11070*/  F2FP.BF16.F32.PACK_AB R7, RZ, R7 ;  /* 0x00000007ff07723e */ /* 0x000fc600000010ff */
[----:B------:R-:W5:Y:S04]  /*11080*/  LDL.LU R18, [R1+0x20] ;  /* 0x0000200001127983 */ /* 0x000f680000300800 */
[----:B------:R-:W5:Y:S04]  /*11090*/  LDL.LU R15, [R1+0x24] ;  /* 0x00002400010f7983 */ /* 0x000f680000300800 */
[----:B------:R-:W5:Y:S04]  /*110a0*/  LDL.LU R22, [R1+0x28] ;  /* 0x0000280001167983 */ /* 0x000f680000300800 */
[----:B------:R-:W5:Y:S04]  /*110b0*/  LDL.LU R227, [R1+0x2c] ;  /* 0x00002c0001e37983 */ /* 0x000f680000300800 */
[----:B------:R-:W5:Y:S04]  /*110c0*/  LDL.LU R226, [R1+0x30] ;  /* 0x0000300001e27983 */ /* 0x000f680000300800 */
[----:B------:R-:W5:Y:S04]  /*110d0*/  LDL.LU R225, [R1+0x34] ;  /* 0x0000340001e17983 */ /* 0x000f680000300800 */
[----:B------:R-:W5:Y:S04]  /*110e0*/  LDL.LU R224, [R1+0x38] ;  /* 0x0000380001e07983 */ /* 0x000f680000300800 */
[----:B------:R-:W5:Y:S04]  /*110f0*/  LDL.LU R23, [R1+0x3c] ;  /* 0x00003c0001177983 */ /* 0x000f680000300800 */
[----:B------:R0:W-:Y:S04]  /*11100*/  @P1 STG.E.U16 desc[UR6][R12.64+0x12], R7 ;  /* 0x000012070c001986 */ /* 0x0001e8000c101506 */
[----:B0-----:R-:W3:Y:S01]  /*11110*/  LDL.LU R7, [R1+0x44] ;  /* 0x0000440001077983 */ /* 0x001ee20000300800 */
[----:B------:R-:W-:-:S02]  /*11120*/  ISETP.GT.AND P3, PT, R3, 0x10, PT ;  /* 0x000000100300780c */ /* 0x000fc40003f64270 */
[----:B------:R-:W-:Y:S01]  /*11130*/  ISETP.GT.AND P2, PT, R3, 0x11, PT ;  /* 0x000000110300780c */ /* 0x000fe20003f44270 */
[----:B------:R-:W4:Y:S01]  /*11140*/  LDL.LU R12, [R1+0x54] ;  /* 0x00005400010c7983 */ /* 0x000f220000300800 */
[C---:B------:R-:W-:Y:S02]  /*11150*/  ISETP.GT.AND P0, PT, R0.reuse, RZ, P3 ;  /* 0x000000ff0000720c */ /* 0x040fe40001f04270 */
[----:B------:R-:W-:Y:S01]  /*11160*/  ISETP.GT.AND P1, PT, R0, RZ, P2 ;  /* 0x000000ff0000720c */ /* 0x000fe20001724270 */
[----:B------:R-:W5:Y:S01]  /*11170*/  LDL.LU R13, [R1+0x58] ;  /* 0x00005800010d7983 */ /* 0x000f620000300800 */
[----:B--2---:R-:W-:-:S05]  /*11180*/  FMUL R8, R8, R2 ;  /* 0x0000000208087220 */ /* 0x004fca0000400000 */
[----:B------:R-:W-:-:S05]  /*11190*/  F2FP.BF16.F32.PACK_AB R8, RZ, R8 ;  /* 0x00000008ff08723e */ /* 0x000fca00000010ff */
[----:B------:R0:W-:Y:S04]  /*111a0*/  @P0 STG.E.U16 desc[UR6][R4.64+0x20], R8 ;  /* 0x0000200804000986 */ /* 0x0001e8000c101506 */
[----:B0-----:R-:W2:Y:S01]  /*111b0*/  LDL.LU R8, [R1+0x4c] ;  /* 0x00004c0001087983 */ /* 0x001ea20000300800 */
[----:B---3--:R-:W-:-:S05]  /*111c0*/  FMUL R7, R7, R2 ;  /* 0x0000000207077220 */ /* 0x008fca0000400000 */
[----:B------:R-:W-:-:S05]  /*111d0*/  F2FP.BF16.F32.PACK_AB R7, RZ, R7 ;  /* 0x00000007ff07723e */ /* 0x000fca00000010ff */
[----:B------:R0:W-:Y:S04]  /*111e0*/  @P1 STG.E.U16 desc[UR6][R4.64+0x22], R7 ;  /* 0x0000220704001986 */ /* 0x0001e8000c101506 */
[----:B0-----:R-:W3:Y:S01]  /*111f0*/  LDL.LU R7, [R1+0x50] ;  /* 0x0000500001077983 */ /* 0x001ee20000300800 */
[----:B------:R-:W-:Y:S02]  /*11200*/  ISETP.GT.AND P0, PT, R3, 0x18, PT ;  /* 0x000000180300780c */ /* 0x000fe40003f04270 */
[C---:B------:R-:W-:Y:S01]  /*11210*/  ISETP.GT.AND P1, PT, R0.reuse, 0x8, P3 ;  /* 0x000000080000780c */ /* 0x040fe20001f24270 */
[----:B------:R-:W-:Y:S01]  /*11220*/  FMUL R9, R9, R2 ;  /* 0x0000000209097220 */ /* 0x000fe20000400000 */
[C---:B------:R-:W-:Y:S02]  /*11230*/  ISETP.GT.AND P4, PT, R0.reuse, 0x8, P2 ;  /* 0x000000080000780c */ /* 0x040fe40001784270 */
[----:B------:R-:W-:-:S02]  /*11240*/  ISETP.GT.AND P5, PT, R0, RZ, P0 ;  /* 0x000000ff0000720c */ /* 0x000fc400007a4270 */
[----:B------:R-:W-:-:S07]  /*11250*/  F2FP.BF16.F32.PACK_AB R9, RZ, R9 ;  /* 0x00000009ff09723e */ /* 0x000fce00000010ff */
[----:B------:R-:W-:Y:S01]  /*11260*/  @P1 STG.E.U16 desc[UR6][R10.64+0x20], R9 ;  /* 0x000020090a001986 */ /* 0x000fe2000c101506 */
[----:B------:R-:W-:Y:S01]  /*11270*/  ISETP.GT.AND P1, PT, R3, 0x19, PT ;  /* 0x000000190300780c */ /* 0x000fe20003f24270 */
[----:B--2---:R-:W-:-:S05]  /*11280*/  FMUL R8, R8, R2 ;  /* 0x0000000208087220 */ /* 0x004fca0000400000 */
[----:B------:R-:W-:-:S05]  /*11290*/  F2FP.BF16.F32.PACK_AB R8, RZ, R8 ;  /* 0x00000008ff08723e */ /* 0x000fca00000010ff */
[----:B------:R4:W-:Y:S01]  /*112a0*/  @P4 STG.E.U16 desc[UR6][R10.64+0x22], R8 ;  /* 0x000022080a004986 */ /* 0x0009e2000c101506 */
[----:B------:R-:W-:Y:S01]  /*112b0*/  ISETP.GT.AND P4, PT, R0, 0x8, P0 ;  /* 0x000000080000780c */ /* 0x000fe20000784270 */
[----:B----4-:R-:W-:-:S05]  /*112c0*/  FMUL R8, R12, R2 ;  /* 0x000000020c087220 */ /* 0x010fca0000400000 */
[----:B------:R-:W-:-:S04]  /*112d0*/  F2FP.BF16.F32.PACK_AB R8, RZ, R8 ;  /* 0x00000008ff08723e */ /* 0x000fc800000010ff */
[----:B------:R-:W-:Y:S01]  /*112e0*/  PRMT R9, R8, 0x7610, R9 ;  /* 0x0000761008097816 */ /* 0x000fe20000000009 */
[----:B---3--:R-:W-:-:S05]  /*112f0*/  FMUL R7, R7, R2 ;  /* 0x0000000207077220 */ /* 0x008fca0000400000 */
[----:B------:R-:W-:-:S05]  /*11300*/  F2FP.BF16.F32.PACK_AB R7, RZ, R7 ;  /* 0x00000007ff07723e */ /* 0x000fca00000010ff */
[----:B------:R5:W-:Y:S01]  /*11310*/  @P5 STG.E.U16 desc[UR6][R4.64+0x30], R7 ;  /* 0x0000300704005986 */ /* 0x000be2000c101506 */
[----:B------:R-:W-:Y:S01]  /*11320*/  ISETP.GT.AND P5, PT, R0, RZ, P1 ;  /* 0x000000ff0000720c */ /* 0x000fe20000fa4270 */
[----:B-----5:R-:W-:-:S05]  /*11330*/  FMUL R7, R13, R2 ;  /* 0x000000020d077220 */ /* 0x020fca0000400000 */
[----:B------:R-:W-:-:S07]  /*11340*/  F2FP.BF16.F32.PACK_AB R7, RZ, R7 ;  /* 0x00000007ff07723e */ /* 0x000fce00000010ff */
[----:B------:R0:W-:Y:S01]  /*11350*/  @P5 STG.E.U16 desc[UR6][R4.64+0x32], R9 ;  /* 0x0000320904005986 */ /* 0x0001e2000c101506 */
[----:B------:R-:W-:-:S03]  /*11360*/  ISETP.GT.AND P5, PT, R0, 0x8, P1 ;  /* 0x000000080000780c */ /* 0x000fc60000fa4270 */
[----:B------:R1:W-:Y:S01]  /*11370*/  @P4 STG.E.U16 desc[UR6][R10.64+0x30], R7 ;  /* 0x000030070a004986 */ /* 0x0003e2000c101506 */
[----:B------:R-:W-:Y:S01]  /*11380*/  ISETP.GT.AND P4, PT, R0, 0x80, P3 ;  /* 0x000000800000780c */ /* 0x000fe20001f84270 */
[-C--:B------:R-:W-:Y:S01]  /*11390*/  FMUL R8, R14, R2.reuse ;  /* 0x000000020e087220 */ /* 0x080fe20000400000 */
[----:B0-----:R-:W-:-:S04]  /*113a0*/  FMUL R9, R18, R2 ;  /* 0x0000000212097220 */ /* 0x001fc80000400000 */
[----:B------:R-:W-:Y:S01]  /*113b0*/  F2FP.BF16.F32.PACK_AB R8, RZ, R8 ;  /* 0x00000008ff08723e */ /* 0x000fe200000010ff */
[----:B-1----:R-:W-:Y:S01]  /*113c0*/  IMAD.WIDE.U32 R6, R6, 0xf0, R10 ;  /* 0x000000f006067825 */ /* 0x002fe200078e000a */
[----:B------:R-:W-:-:S03]  /*113d0*/  F2FP.BF16.F32.PACK_AB R9, RZ, R9 ;  /* 0x00000009ff09723e */ /* 0x000fc600000010ff */
[----:B------:R-:W-:Y:S01]  /*113e0*/  IMAD.IADD R7, R19, 0x1, R7 ;  /* 0x0000000113077824 */ /* 0x000fe200078e0207 */
[----:B------:R0:W-:Y:S01]  /*113f0*/  @P5 STG.E.U16 desc[UR6][R10.64+0x32], R8 ;  /* 0x000032080a005986 */ /* 0x0001e2000c101506 */
[----:B------:R-:W-:-:S03]  /*11400*/  FMUL R13, R15, R2 ;  /* 0x000000020f0d7220 */ /* 0x000fc60000400000 */
[----:B------:R1:W-:Y:S01]  /*11410*/  @P4 STG.E.U16 desc[UR6][R6.64+0x20], R9 ;  /* 0x0000200906004986 */ /* 0x0003e2000c101506 */
[----:B------:R-:W-:Y:S02]  /*11420*/  ISETP.GT.AND P4, PT, R0, 0x80, P2 ;  /* 0x000000800000780c */ /* 0x000fe40001784270 */
[----:B------:R-:W-:Y:S02]  /*11430*/  F2FP.BF16.F32.PACK_AB R13, RZ, R13 ;  /* 0x0000000dff0d723e */ /* 0x000fe400000010ff */
[----:B0-----:R-:W-:Y:S01]  /*11440*/  IADD3 R8, P5, R20, R6, RZ ;  /* 0x0000000614087210 */ /* 0x001fe20007fbe0ff */
[-C--:B------:R-:W-:Y:S01]  /*11450*/  FMUL R12, R22, R2.reuse ;  /* 0x00000002160c7220 */ /* 0x080fe20000400000 */
[----:B------:R-:W-:Y:S01]  /*11460*/  FMUL R14, R227, R2 ;  /* 0x00000002e30e7220 */ /* 0x000fe20000400000 */
[----:B------:R-:W-:Y:S02]  /*11470*/  PRMT R20, R13, 0x7610, R20 ;  /* 0x000076100d147816 */ /* 0x000fe40000000014 */
[----:B-1----:R-:W-:-:S02]  /*11480*/  IMAD.X R9, R21, 0x1, R7, P5 ;  /* 0x0000000115097824 */ /* 0x002fc400028e0607 */
[----:B------:R-:W2:Y:S01]  /*11490*/  LDL.LU R21, [R1+0x4] ;  /* 0x0000040001157983 */ /* 0x000ea20000300800 */
[-C--:B------:R-:W-:Y:S01]  /*114a0*/  FMUL R15, R226, R2.reuse ;  /* 0x00000002e20f7220 */ /* 0x080fe20000400000 */
[-C--:B------:R-:W-:Y:S02]  /*114b0*/  FMUL R19, R225, R2.reuse ;  /* 0x00000002e1137220 */ /* 0x080fe40000400000 */
[----:B------:R-:W3:Y:S01]  /*114c0*/  LDL.LU R22, [R1+0x8] ;  /* 0x0000080001167983 */ /* 0x000ee20000300800 */
[----:B------:R-:W-:-:S03]  /*114d0*/  FMUL R13, R224, R2 ;  /* 0x00000002e00d7220 */ /* 0x000fc60000400000 */
[----:B------:R-:W4:Y:S01]  /*114e0*/  LDL.LU R227, [R1+0xc] ;  /* 0x00000c0001e37983 */ /* 0x000f220000300800 */
[----:B------:R-:W-:-:S03]  /*114f0*/  FMUL R18, R23, R2 ;  /* 0x0000000217127220 */ /* 0x000fc60000400000 */
[----:B------:R-:W5:Y:S04]  /*11500*/  LDL.LU R226, [R1+0x10] ;  /* 0x0000100001e27983 */ /* 0x000f680000300800 */
[----:B------:R-:W5:Y:S04]  /*11510*/  LDL.LU R225, [R1+0x14] ;  /* 0x0000140001e17983 */ /* 0x000f680000300800 */
[----:B------:R-:W5:Y:S04]  /*11520*/  LDL.LU R224, [R1+0x18] ;  /* 0x0000180001e07983 */ /* 0x000f680000300800 */
[----:B------:R-:W5:Y:S04]  /*11530*/  LDL.LU R23, [R1+0x1c] ;  /* 0x00001c0001177983 */ /* 0x000f680000300800 */
[----:B------:R0:W-:Y:S04]  /*11540*/  @P4 STG.E.U16 desc[UR6][R6.64+0x22], R20 ;  /* 0x0000221406004986 */ /* 0x0001e8000c101506 */
[----:B0-----:R-:W5:Y:S01]  /*11550*/  LDL.LU R20, [R1] ;  /* 0x0000000001147983 */ /* 0x001f620000300800 */
[----:B------:R-:W-:-:S02]  /*11560*/  ISETP.GT.AND P3, PT, R0, 0x88, P3 ;  /* 0x000000880000780c */ /* 0x000fc40001f64270 */
[----:B------:R-:W-:Y:S02]  /*11570*/  F2FP.BF16.F32.PACK_AB R12, RZ, R12 ;  /* 0x0000000cff0c723e */ /* 0x000fe400000010ff */
[C---:B------:R-:W-:Y:S02]  /*11580*/  ISETP.GT.AND P2, PT, R0.reuse, 0x88, P2 ;  /* 0x000000880000780c */ /* 0x040fe40001744270 */
[----:B------:R-:W-:Y:S02]  /*11590*/  F2FP.BF16.F32.PACK_AB R14, RZ, R14 ;  /* 0x0000000eff0e723e */ /* 0x000fe400000010ff */
[----:B------:R-:W-:-:S05]  /*115a0*/  ISETP.GT.AND P4, PT, R0, 0x80, P0 ;  /* 0x000000800000780c */ /* 0x000fca0000784270 */
[----:B------:R0:W-:Y:S01]  /*115b0*/  @P3 STG.E.U16 desc[UR6][R8.64+0x20], R12 ;  /* 0x0000200c08003986 */ /* 0x0001e2000c101506 */
[C---:B------:R-:W-:Y:S02]  /*115c0*/  ISETP.GT.AND P3, PT, R0.reuse, 0x80, P1 ;  /* 0x000000800000780c */ /* 0x040fe40000f64270 */
[C---:B------:R-:W-:Y:S02]  /*115d0*/  ISETP.GT.AND P0, PT, R0.reuse, 0x88, P0 ;  /* 0x000000880000780c */ /* 0x040fe40000704270 */
[----:B------:R-:W-:Y:S02]  /*115e0*/  ISETP.GT.AND P1, PT, R0, 0x88, P1 ;  /* 0x000000880000780c */ /* 0x000fe40000f24270 */
[----:B------:R-:W-:Y:S02]  /*115f0*/  F2FP.BF16.F32.PACK_AB R15, RZ, R15 ;  /* 0x0000000fff0f723e */ /* 0x000fe400000010ff */
[----:B0-----:R-:W-:Y:S02]  /*11600*/  F2FP.BF16.F32.PACK_AB R12, RZ, R19 ;  /* 0x00000013ff0c723e */ /* 0x001fe400000010ff */
[----:B------:R-:W-:-:S02]  /*11610*/  PRMT R19, R14, 0x7610, R19 ;  /* 0x000076100e137816 */ /* 0x000fc40000000013 */
[----:B------:R-:W-:Y:S02]  /*11620*/  F2FP.BF16.F32.PACK_AB R13, RZ, R13 ;  /* 0x0000000dff0d723e */ /* 0x000fe400000010ff */
[----:B------:R-:W-:Y:S01]  /*11630*/  F2FP.BF16.F32.PACK_AB R14, RZ, R18 ;  /* 0x00000012ff0e723e */ /* 0x000fe200000010ff */
[----:B------:R-:W-:Y:S01]  /*11640*/  @P2 STG.E.U16 desc[UR6][R8.64+0x22], R19 ;  /* 0x0000221308002986 */ /* 0x000fe2000c101506 */
[----:B------:R-:W-:-:S03]  /*11650*/  ISETP.GT.AND P2, PT, R3, 0x21, PT ;  /* 0x000000210300780c */ /* 0x000fc60003f44270 */
[----:B------:R-:W-:Y:S01]  /*11660*/  @P3 STG.E.U16 desc[UR6][R6.64+0x32], R12 ;  /* 0x0000320c06003986 */ /* 0x000fe2000c101506 */
[----:B------:R-:W-:-:S03]  /*11670*/  ISETP.GT.AND P3, PT, R3, 0x20, PT ;  /* 0x000000200300780c */ /* 0x000fc60003f64270 */
[----:B------:R-:W-:Y:S01]  /*11680*/  @P4 STG.E.U16 desc[UR6][R6.64+0x30], R15 ;  /* 0x0000300f06004986 */ /* 0x000fe2000c101506 */
[----:B------:R-:W-:-:S03]  /*11690*/  ISETP.GT.AND P4, PT, R0, RZ, P2 ;  /* 0x000000ff0000720c */ /* 0x000fc60001784270 */
[----:B------:R2:W-:Y:S01]  /*116a0*/  @P0 STG.E.U16 desc[UR6][R8.64+0x30], R13 ;  /* 0x0000300d08000986 */ /* 0x0005e2000c101506 */
[----:B------:R-:W-:-:S03]  /*116b0*/  ISETP.GT.AND P0, PT, R0, RZ, P3 ;  /* 0x000000ff0000720c */ /* 0x000fc60001f04270 */
[----:B------:R3:W-:Y:S01]  /*116c0*/  @P1 STG.E.U16 desc[UR6][R8.64+0x32], R14 ;  /* 0x0000320e08001986 */ /* 0x0007e2000c101506 */
[C---:B------:R-:W-:Y:S02]  /*116d0*/  ISETP.GT.AND P1, PT, R0.reuse, 0x8, P2 ;  /* 0x000000080000780c */ /* 0x040fe40001724270 */
[----:B------:R-:W-:Y:S01]  /*116e0*/  ISETP.GT.AND P5, PT, R0, 0x8, P3 ;  /* 0x000000080000780c */ /* 0x000fe20001fa4270 */
[-C--:B------:R-:W-:Y:S01]  /*116f0*/  FMUL R217, R217, R2.reuse ;  /* 0x00000002d9d97220 */ /* 0x080fe20000400000 */
[----:B------:R-:W-:-:S04]  /*11700*/  FMUL R218, R218, R2 ;  /* 0x00000002dada7220 */ /* 0x000fc80000400000 */
[----:B------:R-:W-:Y:S02]  /*11710*/  F2FP.BF16.F32.PACK_AB R217, RZ, R217 ;  /* 0x000000d9ffd9723e */ /* 0x000fe400000010ff */
[----:B------:R-:W-:Y:S01]  /*11720*/  F2FP.BF16.F32.PACK_AB R218, RZ, R218 ;  /* 0x000000daffda723e */ /* 0x000fe200000010ff */
[-C--:B------:R-:W-:Y:S01]  /*11730*/  FMUL R219, R219, R2.reuse ;  /* 0x00000002dbdb7220 */ /* 0x080fe20000400000 */
[-C--:B------:R-:W-:Y:S01]  /*11740*/  FMUL R221, R221, R2.reuse ;  /* 0x00000002dddd7220 */ /* 0x080fe20000400000 */
[-C--:B------:R-:W-:Y:S01]  /*11750*/  FMUL R220, R220, R2.reuse ;  /* 0x00000002dcdc7220 */ /* 0x080fe20000400000 */
[-C--:B------:R-:W-:Y:S01]  /*11760*/  FMUL R222, R222, R2.reuse ;  /* 0x00000002dede7220 */ /* 0x080fe20000400000 */
[----:B------:R-:W-:Y:S01]  /*11770*/  FMUL R223, R223, R2 ;  /* 0x00000002dfdf7220 */ /* 0x000fe20000400000 */
[----:B------:R-:W-:Y:S02]  /*11780*/  F2FP.BF16.F32.PACK_AB R219, RZ, R219 ;  /* 0x000000dbffdb723e */ /* 0x000fe400000010ff */
[----:B------:R-:W-:-:S02]  /*11790*/  F2FP.BF16.F32.PACK_AB R221, RZ, R221 ;  /* 0x000000ddffdd723e */ /* 0x000fc400000010ff */
[----:B------:R-:W-:Y:S02]  /*117a0*/  F2FP.BF16.F32.PACK_AB R220, RZ, R220 ;  /* 0x000000dcffdc723e */ /* 0x000fe400000010ff */
[----:B------:R-:W-:Y:S02]  /*117b0*/  F2FP.BF16.F32.PACK_AB R222, RZ, R222 ;  /* 0x000000deffde723e */ /* 0x000fe400000010ff */
[----:B------:R-:W-:Y:S01]  /*117c0*/  F2FP.BF16.F32.PACK_AB R223, RZ, R223 ;  /* 0x000000dfffdf723e */ /* 0x000fe200000010ff */
[-C--:B------:R-:W-:Y:S01]  /*117d0*/  FMUL R208, R208, R2.reuse ;  /* 0x00000002d0d07220 */ /* 0x080fe20000400000 */
[-C--:B------:R-:W-:Y:S01]  /*117e0*/  FMUL R209, R209, R2.reuse ;  /* 0x00000002d1d17220 */ /* 0x080fe20000400000 */
[-C--:B------:R-:W-:Y:S01]  /*117f0*/  FMUL R211, R211, R2.reuse ;  /* 0x00000002d3d37220 */ /* 0x080fe20000400000 */
[----:B------:R-:W-:Y:S02]  /*11800*/  FMUL R210, R210, R2 ;  /* 0x00000002d2d27220 */ /* 0x000fe40000400000 */
[----:B------:R-:W-:-:S02]  /*11810*/  F2FP.BF16.F32.PACK_AB R208, RZ, R208 ;  /* 0x000000d0ffd0723e */ /* 0x000fc400000010ff */
[----:B------:R-:W-:Y:S02]  /*11820*/  F2FP.BF16.F32.PACK_AB R209, RZ, R209 ;  /* 0x000000d1ffd1723e */ /* 0x000fe400000010ff */
[----:B------:R-:W-:Y:S02]  /*11830*/  F2FP.BF16.F32.PACK_AB R211, RZ, R211 ;  /* 0x000000d3ffd3723e */ /* 0x000fe400000010ff */
[----:B------:R-:W-:Y:S01]  /*11840*/  F2FP.BF16.F32.PACK_AB R210, RZ, R210 ;  /* 0x000000d2ffd2723e */ /* 0x000fe200000010ff */
[-C--:B------:R-:W-:Y:S01]  /*11850*/  FMUL R212, R212, R2.reuse ;  /* 0x00000002d4d47220 */ /* 0x080fe20000400000 */
[----:B------:R-:W-:-:S04]  /*11860*/  FMUL R213, R213, R2 ;  /* 0x00000002d5d57220 */ /* 0x000fc80000400000 */
[----:B------:R-:W-:Y:S02]  /*11870*/  F2FP.BF16.F32.PACK_AB R212, RZ, R212 ;  /* 0x000000d4ffd4723e */ /* 0x000fe400000010ff */
[----:B------:R-:W-:Y:S01]  /*11880*/  F2FP.BF16.F32.PACK_AB R213, RZ, R213 ;  /* 0x000000d5ffd5723e */ /* 0x000fe200000010ff */
[-C--:B------:R-:W-:Y:S01]  /*11890*/  FMUL R214, R214, R2.reuse ;  /* 0x00000002d6d67220 */ /* 0x080fe20000400000 */
[----:B------:R-:W-:-:S04]  /*118a0*/  FMUL R215, R215, R2 ;  /* 0x00000002d7d77220 */ /* 0x000fc80000400000 */
[----:B------:R-:W-:Y:S02]  /*118b0*/  F2FP.BF16.F32.PACK_AB R214, RZ, R214 ;  /* 0x000000d6ffd6723e */ /* 0x000fe400000010ff */
[----:B------:R-:W-:Y:S01]  /*118c0*/  F2FP.BF16.F32.PACK_AB R215, RZ, R215 ;  /* 0x000000d7ffd7723e */ /* 0x000fe200000010ff */
[-C--:B------:R-:W-:Y:S01]  /*118d0*/  FMUL R200, R200, R2.reuse ;  /* 0x00000002c8c87220 */ /* 0x080fe20000400000 */
[-C--:B------:R-:W-:Y:S01]  /*118e0*/  FMUL R201, R201, R2.reuse ;  /* 0x00000002c9c97220 */ /* 0x080fe20000400000 */
[----:B------:R-:W-:-:S03]  /*118f0*/  FMUL R202, R202, R2 ;  /* 0x00000002caca7220 */ /* 0x000fc60000400000 */
[----:B------:R-:W-:Y:S02]  /*11900*/  F2FP.BF16.F32.PACK_AB R200, RZ, R200 ;  /* 0x000000c8ffc8723e */ /* 0x000fe400000010ff */
[----:B------:R-:W-:Y:S02]  /*11910*/  F2FP.BF16.F32.PACK_AB R201, RZ, R201 ;  /* 0x000000c9ffc9723e */ /* 0x000fe400000010ff */
[----:B------:R-:W-:Y:S01]  /*11920*/  F2FP.BF16.F32.PACK_AB R202, RZ, R202 ;  /* 0x000000caffca723e */ /* 0x000fe200000010ff */
[-C--:B------:R-:W-:Y:S01]  /*11930*/  FMUL R203, R203, R2.reuse ;  /* 0x00000002cbcb7220 */ /* 0x080fe20000400000 */
[-C--:B------:R-:W-:Y:S01]  /*11940*/  FMUL R205, R205, R2.reuse ;  /* 0x00000002cdcd7220 */ /* 0x080fe20000400000 */
[-C--:B------:R-:W-:Y:S01]  /*11950*/  FMUL R204, R204, R2.reuse ;  /* 0x00000002cccc7220 */ /* 0x080fe20000400000 */
[-C--:B--2---:R-:W-:Y:S01]  /*11960*/  FMUL R13, R21, R2.reuse ;  /* 0x00000002150d7220 */ /* 0x084fe20000400000 */
[-C--:B---3--:R-:W-:Y:S01]  /*11970*/  FMUL R14, R22, R2.reuse ;  /* 0x00000002160e7220 */ /* 0x088fe20000400000 */
[----:B----4-:R-:W-:-:S03]  /*11980*/  FMUL R15, R227, R2 ;  /* 0x00000002e30f7220 */ /* 0x010fc60000400000 */
[----:B------:R-:W-:Y:S02]  /*11990*/  F2FP.BF16.F32.PACK_AB R13, RZ, R13 ;  /* 0x0000000dff0d723e */ /* 0x000fe400000010ff */
[----:B------:R-:W-:-:S03]  /*119a0*/  F2FP.BF16.F32.PACK_AB R15, RZ, R15 ;  /* 0x0000000fff0f723e */ /* 0x000fc600000010ff */
[----:B------:R0:W-:Y:S01]  /*119b0*/  @P4 STG.E.U16 desc[UR6][R4.64+0x42], R13 ;  /* 0x0000420d04004986 */ /* 0x0001e2000c101506 */
[----:B------:R-:W-:Y:S01]  /*119c0*/  F2FP.BF16.F32.PACK_AB R14, RZ, R14 ;  /* 0x0000000eff0e723e */ /* 0x000fe200000010ff */
[-C--:B-----5:R-:W-:Y:S01]  /*119d0*/  FMUL R18, R226, R2.reuse ;  /* 0x00000002e2127220 */ /* 0x0a0fe20000400000 */
[-C--:B------:R-:W-:Y:S01]  /*119e0*/  FMUL R19, R225, R2.reuse ;  /* 0x00000002e1137220 */ /* 0x080fe20000400000 */
[----:B------:R-:W-:-:S05]  /*119f0*/  FMUL R12, R20, R2 ;  /* 0x00000002140c7220 */ /* 0x000fca0000400000 */
[----:B------:R-:W-:-:S05]  /*11a00*/  F2FP.BF16.F32.PACK_AB R12, RZ, R12 ;  /* 0x0000000cff0c723e */ /* 0x000fca00000010ff */
[----:B------:R1:W-:Y:S01]  /*11a10*/  @P0 STG.E.U16 desc[UR6][R4.64+0x40], R12 ;  /* 0x0000400c04000986 */ /* 0x0003e2000c101506 */
[----:B------:R-:W-:-:S03]  /*11a20*/  ISETP.GT.AND P0, PT, R3, 0x28, PT ;  /* 0x000000280300780c */ /* 0x000fc60003f04270 */
[----:B------:R-:W-:Y:S01]  /*11a30*/  @P1 STG.E.U16 desc[UR6][R10.64+0x42], R15 ;  /* 0x0000420f0a001986 */ /* 0x000fe2000c101506 */
[----:B------:R-:W-:-:S03]  /*11a40*/  ISETP.GT.AND P1, PT, R3, 0x29, PT ;  /* 0x000000290300780c */ /* 0x000fc60003f24270 */
[----:B------:R2:W-:Y:S01]  /*11a50*/  @P5 STG.E.U16 desc[UR6][R10.64+0x40], R14 ;  /* 0x0000400e0a005986 */ /* 0x0005e2000c101506 */
[C---:B------:R-:W-:Y:S02]  /*11a60*/  ISETP.GT.AND P5, PT, R0.reuse, RZ, P0 ;  /* 0x000000ff0000720c */ /* 0x040fe400007a4270 */
[----:B------:R-:W-:Y:S02]  /*11a70*/  ISETP.GT.AND P4, PT, R0, RZ, P1 ;  /* 0x000000ff0000720c */ /* 0x000fe40000f84270 */
[----:B------:R-:W-:Y:S02]  /*11a80*/  F2FP.BF16.F32.PACK_AB R18, RZ, R18 ;  /* 0x00000012ff12723e */ /* 0x000fe400000010ff */
[----:B------:R-:W-:Y:S02]  /*11a90*/  F2FP.BF16.F32.PACK_AB R19, RZ, R19 ;  /* 0x00000013ff13723e */ /* 0x000fe400000010ff */
[----:B0-----:R-:W-:Y:S01]  /*11aa0*/  PRMT R13, R18, 0x7610, R13 ;  /* 0x00007610120d7816 */ /* 0x001fe2000000000d */
[----:B-1----:R-:W-:-:S04]  /*11ab0*/  FMUL R12, R224, R2 ;  /* 0x00000002e00c7220 */ /* 0x002fc80000400000 */
[----:B------:R0:W-:Y:S01]  /*11ac0*/  @P5 STG.E.U16 desc[UR6][R4.64+0x50], R13 ;  /* 0x0000500d04005986 */ /* 0x0001e2000c101506 */
[----:B------:R-:W-:-:S03]  /*11ad0*/  ISETP.GT.AND P5, PT, R0, 0x8, P0 ;  /* 0x000000080000780c */ /* 0x000fc600007a4270 */
[----:B------:R0:W-:Y:S01]  /*11ae0*/  @P4 STG.E.U16 desc[UR6][R4.64+0x52], R19 ;  /* 0x0000521304004986 */ /* 0x0001e2000c101506 */
[----:B------:R-:W-:Y:S01]  /*11af0*/  ISETP.GT.AND P4, PT, R0, 0x8, P1 ;  /* 0x000000080000780c */ /* 0x000fe20000f84270 */
[----:B--2---:R-:W-:Y:S01]  /*11b00*/  FMUL R14, R23, R2 ;  /* 0x00000002170e7220 */ /* 0x004fe20000400000 */
[----:B------:R-:W-:-:S04]  /*11b10*/  F2FP.BF16.F32.PACK_AB R12, RZ, R12 ;  /* 0x0000000cff0c723e */ /* 0x000fc800000010ff */
[----:B------:R-:W-:Y:S02]  /*11b20*/  F2FP.BF16.F32.PACK_AB R14, RZ, R14 ;  /* 0x0000000eff0e723e */ /* 0x000fe400000010ff */
[----:B------:R-:W-:Y:S01]  /*11b30*/  PRMT R15, R12, 0x7610, R15 ;  /* 0x000076100c0f7816 */ /* 0x000fe2000000000f */
[----:B------:R-:W-:-:S04]  /*11b40*/  FMUL R12, R216, R2 ;  /* 0x00000002d80c7220 */ /* 0x000fc80000400000 */
[----:B------:R0:W-:Y:S01]  /*11b50*/  @P5 STG.E.U16 desc[UR6][R10.64+0x50], R15 ;  /* 0x0000500f0a005986 */ /* 0x0001e2000c101506 */
[----:B------:R-:W-:-:S03]  /*11b60*/  ISETP.GT.AND P5, PT, R0, 0x80, P3 ;  /* 0x000000800000780c */ /* 0x000fc60001fa4270 */
[----:B------:R0:W-:Y:S01]  /*11b70*/  @P4 STG.E.U16 desc[UR6][R10.64+0x52], R14 ;  /* 0x0000520e0a004986 */ /* 0x0001e2000c101506 */
[C---:B------:R-:W-:Y:S02]  /*11b80*/  ISETP.GT.AND P4, PT, R0.reuse, 0x80, P2 ;  /* 0x000000800000780c */ /* 0x040fe40001784270 */
[C---:B------:R-:W-:Y:S02]  /*11b90*/  ISETP.GT.AND P3, PT, R0.reuse, 0x88, P3 ;  /* 0x000000880000780c */ /* 0x040fe40001f64270 */
[----:B------:R-:W-:Y:S02]  /*11ba0*/  F2FP.BF16.F32.PACK_AB R12, RZ, R12 ;  /* 0x0000000cff0c723e */ /* 0x000fe400000010ff */
[----:B------:R-:W-:-:S03]  /*11bb0*/  ISETP.GT.AND P2, PT, R0, 0x88, P2 ;  /* 0x000000880000780c */ /* 0x000fc60001744270 */
[----:B------:R0:W-:Y:S04]  /*11bc0*/  @P5 STG.E.U16 desc[UR6][R6.64+0x40], R12 ;  /* 0x0000400c06005986 */ /* 0x0001e8000c101506 */
[----:B------:R0:W-:Y:S04]  /*11bd0*/  @P4 STG.E.U16 desc[UR6][R6.64+0x42], R217 ;  /* 0x000042d906004986 */ /* 0x0001e8000c101506 */
[----:B------:R0:W-:Y:S01]  /*11be0*/  @P3 STG.E.U16 desc[UR6][R8.64+0x40], R218 ;  /* 0x000040da08003986 */ /* 0x0001e2000c101506 */
[C---:B------:R-:W-:Y:S02]  /*11bf0*/  ISETP.GT.AND P3, PT, R0.reuse, 0x80, P1 ;  /* 0x000000800000780c */ /* 0x040fe40000f64270 */
[----:B------:R-:W-:-:S02]  /*11c00*/  ISETP.GT.AND P4, PT, R0, 0x80, P0 ;  /* 0x000000800000780c */ /* 0x000fc40000784270 */
[C---:B------:R-:W-:Y:S02]  /*11c10*/  ISETP.GT.AND P0, PT, R0.reuse, 0x88, P0 ;  /* 0x000000880000780c */ /* 0x040fe40000704270 */
[----:B------:R-:W-:Y:S01]  /*11c20*/  ISETP.GT.AND P1, PT, R0, 0x88, P1 ;  /* 0x000000880000780c */ /* 0x000fe20000f24270 */
[----:B------:R0:W-:Y:S01]  /*11c30*/  @P2 STG.E.U16 desc[UR6][R8.64+0x42], R219 ;  /* 0x000042db08002986 */ /* 0x0001e2000c101506 */
[----:B------:R-:W-:-:S05]  /*11c40*/  ISETP.GT.AND P2, PT, R3, 0x31, PT ;  /* 0x000000310300780c */ /* 0x000fca0003f44270 */
[----:B------:R0:W-:Y:S01]  /*11c50*/  @P3 STG.E.U16 desc[UR6][R6.64+0x52], R221 ;  /* 0x000052dd06003986 */ /* 0x0001e2000c101506 */
[----:B------:R-:W-:-:S03]  /*11c60*/  ISETP.GT.AND P3, PT, R3, 0x30, PT ;  /* 0x000000300300780c */ /* 0x000fc60003f64270 */
[----:B------:R0:W-:Y:S01]  /*11c70*/  @P4 STG.E.U16 desc[UR6][R6.64+0x50], R220 ;  /* 0x000050dc06004986 */ /* 0x0001e2000c101506 */
[----:B------:R-:W-:-:S03]  /*11c80*/  ISETP.GT.AND P4, PT, R0, RZ, P2 ;  /* 0x000000ff0000720c */ /* 0x000fc60001784270 */
[----:B------:R0:W-:Y:S01]  /*11c90*/  @P0 STG.E.U16 desc[UR6][R8.64+0x50], R222 ;  /* 0x000050de08000986 */ /* 0x0001e2000c101506 */
[----:B------:R-:W-:-:S03]  /*11ca0*/  ISETP.GT.AND P0, PT, R0, RZ, P3 ;  /* 0x000000ff0000720c */ /* 0x000fc60001f04270 */
[----:B------:R0:W-:Y:S01]  /*11cb0*/  @P1 STG.E.U16 desc[UR6][R8.64+0x52], R223 ;  /* 0x000052df08001986 */ /* 0x0001e2000c101506 */
[C---:B------:R-:W-:Y:S02]  /*11cc0*/  ISETP.GT.AND P1, PT, R0.reuse, 0x8, P2 ;  /* 0x000000080000780c */ /* 0x040fe40001724270 */
[----:B------:R-:W-:-:S03]  /*11cd0*/  ISETP.GT.AND P5, PT, R0, 0x8, P3 ;  /* 0x000000080000780c */ /* 0x000fc60001fa4270 */
[----:B------:R0:W-:Y:S04]  /*11ce0*/  @P4 STG.E.U16 desc[UR6][R4.64+0x62], R209 ;  /* 0x000062d104004986 */ /* 0x0001e8000c101506 */
[----:B------:R0:W-:Y:S01]  /*11cf0*/  @P0 STG.E.U16 desc[UR6][R4.64+0x60], R208 ;  /* 0x000060d004000986 */ /* 0x0001e2000c101506 */
[----:B------:R-:W-:-:S03]  /*11d00*/  ISETP.GT.AND P0, PT, R3, 0x38, PT ;  /* 0x000000380300780c */ /* 0x000fc60003f04270 */
[----:B------:R0:W-:Y:S01]  /*11d10*/  @P1 STG.E.U16 desc[UR6][R10.64+0x62], R211 ;  /* 0x000062d30a001986 */ /* 0x0001e2000c101506 */
[----:B------:R-:W-:-:S03]  /*11d20*/  ISETP.GT.AND P1, PT, R3, 0x39, PT ;  /* 0x000000390300780c */ /* 0x000fc60003f24270 */
[----:B------:R0:W-:Y:S01]  /*11d30*/  @P5 STG.E.U16 desc[UR6][R10.64+0x60], R210 ;  /* 0x000060d20a005986 */ /* 0x0001e2000c101506 */
[C---:B------:R-:W-:Y:S02]  /*11d40*/  ISETP.GT.AND P5, PT, R0.reuse, RZ, P0 ;  /* 0x000000ff0000720c */ /* 0x040fe400007a4270 */
[----:B------:R-:W-:-:S11]  /*11d50*/  ISETP.GT.AND P4, PT, R0, RZ, P1 ;  /* 0x000000ff0000720c */ /* 0x000fd60000f84270 */
[----:B------:R0:W-:Y:S01]  /*11d60*/  @P5 STG.E.U16 desc[UR6][R4.64+0x70], R212 ;  /* 0x000070d404005986 */ /* 0x0001e2000c101506 */
[----:B------:R-:W-:-:S03]  /*11d70*/  ISETP.GT.AND P5, PT, R0, 0x8, P0 ;  /* 0x000000080000780c */ /* 0x000fc600007a4270 */
[----:B------:R0:W-:Y:S01]  /*11d80*/  @P4 STG.E.U16 desc[UR6][R4.64+0x72], R213 ;  /* 0x000072d504004986 */ /* 0x0001e2000c101506 */
[----:B------:R-:W-:-:S09]  /*11d90*/  ISETP.GT.AND P4, PT, R0, 0x8, P1 ;  /* 0x000000080000780c */ /* 0x000fd20000f84270 */
[----:B------:R0:W-:Y:S01]  /*11da0*/  @P5 STG.E.U16 desc[UR6][R10.64+0x70], R214 ;  /* 0x000070d60a005986 */ /* 0x0001e2000c101506 */
[----:B------:R-:W-:-:S03]  /*11db0*/  ISETP.GT.AND P5, PT, R0, 0x80, P3 ;  /* 0x000000800000780c */ /* 0x000fc60001fa4270 */
[----:B------:R0:W-:Y:S01]  /*11dc0*/  @P4 STG.E.U16 desc[UR6][R10.64+0x72], R215 ;  /* 0x000072d70a004986 */ /* 0x0001e2000c101506 */
[C---:B------:R-:W-:Y:S02]  /*11dd0*/  ISETP.GT.AND P4, PT, R0.reuse, 0x80, P2 ;  /* 0x000000800000780c */ /* 0x040fe40001784270 */
[C---:B------:R-:W-:Y:S02]  /*11de0*/  ISETP.GT.AND P3, PT, R0.reuse, 0x88, P3 ;  /* 0x000000880000780c */ /* 0x040fe40001f64270 */
[----:B------:R-:W-:-:S05]  /*11df0*/  ISETP.GT.AND P2, PT, R0, 0x88, P2 ;  /* 0x000000880000780c */ /* 0x000fca0001744270 */
[----:B------:R0:W-:Y:S04]  /*11e00*/  @P5 STG.E.U16 desc[UR6][R6.64+0x60], R200 ;  /* 0x000060c806005986 */ /* 0x0001e8000c101506 */
[----:B------:R0:W-:Y:S04]  /*11e10*/  @P4 STG.E.U16 desc[UR6][R6.64+0x62], R201 ;  /* 0x000062c906004986 */ /* 0x0001e8000c101506 */
[----:B------:R0:W-:Y:S01]  /*11e20*/  @P3 STG.E.U16 desc[UR6][R8.64+0x60], R202 ;  /* 0x000060ca08003986 */ /* 0x0001e2000c101506 */
[C---:B------:R-:W-:Y:S02]  /*11e30*/  ISETP.GT.AND P3, PT, R0.reuse, 0x80, P1 ;  /* 0x000000800000780c */ /* 0x040fe40000f64270 */
[----:B------:R-:W-:-:S02]  /*11e40*/  ISETP.GT.AND P4, PT, R0, 0x80, P0 ;  /* 0x000000800000780c */ /* 0x000fc40000784270 */
[C---:B------:R-:W-:Y:S02]  /*11e50*/  ISETP.GT.AND P0, PT, R0.reuse, 0x88, P0 ;  /* 0x000000880000780c */ /* 0x040fe40000704270 */
[----:B------:R-:W-:Y:S01]  /*11e60*/  ISETP.GT.AND P1, PT, R0, 0x88, P1 ;  /* 0x000000880000780c */ /* 0x000fe20000f24270 */
[-C--:B------:R-:W-:Y:S01]  /*11e70*/  FMUL R206, R206, R2.reuse ;  /* 0x00000002cece7220 */ /* 0x080fe20000400000 */
[----:B------:R-:W-:Y:S01]  /*11e80*/  F2FP.BF16.F32.PACK_AB R203, RZ, R203 ;  /* 0x000000cbffcb723e */ /* 0x000fe200000010ff */
[----:B------:R-:W-:Y:S01]  /*11e90*/  FMUL R207, R207, R2 ;  /* 0x00000002cfcf7220 */ /* 0x000fe20000400000 */
[----:B------:R-:W-:Y:S02]  /*11ea0*/  F2FP.BF16.F32.PACK_AB R205, RZ, R205 ;  /* 0x000000cdffcd723e */ /* 0x000fe400000010ff */
[----:B------:R-:W-:Y:S01]  /*11eb0*/  F2FP.BF16.F32.PACK_AB R204, RZ, R204 ;  /* 0x000000ccffcc723e */ /* 0x000fe200000010ff */
[----:B------:R0:W-:Y:S01]  /*11ec0*/  @P2 STG.E.U16 desc[UR6][R8.64+0x62], R203 ;  /* 0x000062cb08002986 */ /* 0x0001e2000c101506 */
[----:B------:R-:W-:-:S02]  /*11ed0*/  F2FP.BF16.F32.PACK_AB R206, RZ, R206 ;  /* 0x000000ceffce723e */ /* 0x000fc400000010ff */
[----:B------:R-:W-:Y:S01]  /*11ee0*/  F2FP.BF16.F32.PACK_AB R207, RZ, R207 ;  /* 0x000000cfffcf723e */ /* 0x000fe200000010ff */
[----:B------:R0:W-:Y:S01]  /*11ef0*/  @P3 STG.E.U16 desc[UR6][R6.64+0x72], R205 ;  /* 0x000072cd06003986 */ /* 0x0001e2000c101506 */
[C---:B------:R-:W-:Y:S02]  /*11f00*/  ISETP.GT.AND P3, PT, R3.reuse, 0x40, PT ;  /* 0x000000400300780c */ /* 0x040fe40003f64270 */
[----:B------:R-:W-:Y:S01]  /*11f10*/  ISETP.GT.AND P2, PT, R3, 0x41, PT ;  /* 0x000000410300780c */ /* 0x000fe20003f44270 */
[----:B------:R0:W-:Y:S03]  /*11f20*/  @P4 STG.E.U16 desc[UR6][R6.64+0x70], R204 ;  /* 0x000070cc06004986 */ /* 0x0001e6000c101506 */
[C---:B------:R-:W-:Y:S01]  /*11f30*/  ISETP.GT.AND P4, PT, R0.reuse, RZ, P2 ;  /* 0x000000ff0000720c */ /* 0x040fe20001784270 */
[----:B------:R0:W-:Y:S01]  /*11f40*/  @P0 STG.E.U16 desc[UR6][R8.64+0x70], R206 ;  /* 0x000070ce08000986 */ /* 0x0001e2000c101506 */
[----:B------:R-:W-:-:S03]  /*11f50*/  ISETP.GT.AND P0, PT, R0, RZ, P3 ;  /* 0x000000ff0000720c */ /* 0x000fc60001f04270 */
[----:B------:R0:W-:Y:S01]  /*11f60*/  @P1 STG.E.U16 desc[UR6][R8.64+0x72], R207 ;  /* 0x000072cf08001986 */ /* 0x0001e2000c101506 */
[----:B------:R-:W-:Y:S01]  /*11f70*/  ISETP.GT.AND P1, PT, R0, 0x8, P2 ;  /* 0x000000080000780c */ /* 0x000fe20001724270 */
[-C--:B------:R-:W-:Y:S01]  /*11f80*/  FMUL R192, R192, R2.reuse ;  /* 0x00000002c0c07220 */ /* 0x080fe20000400000 */
[-C--:B------:R-:W-:Y:S01]  /*11f90*/  FMUL R193, R193, R2.reuse ;  /* 0x00000002c1c17220 */ /* 0x080fe20000400000 */
[-C--:B------:R-:W-:Y:S01]  /*11fa0*/  FMUL R195, R195, R2.reuse ;  /* 0x00000002c3c37220 */ /* 0x080fe20000400000 */
[----:B------:R-:W-:Y:S01]  /*11fb0*/  ISETP.GT.AND P5, PT, R0, 0x8, P3 ;  /* 0x000000080000780c */ /* 0x000fe20001fa4270 */
[----:B------:R-:W-:Y:S01]  /*11fc0*/  FMUL R194, R194, R2 ;  /* 0x00000002c2c27220 */ /* 0x000fe20000400000 */
[----:B------:R-:W-:Y:S02]  /*11fd0*/  F2FP.BF16.F32.PACK_AB R192, RZ, R192 ;  /* 0x000000c0ffc0723e */ /* 0x000fe400000010ff */
[----:B------:R-:W-:Y:S02]  /*11fe0*/  F2FP.BF16.F32.PACK_AB R193, RZ, R193 ;  /* 0x000000c1ffc1723e */ /* 0x000fe400000010ff */
[----:B------:R-:W-:Y:S01]  /*11ff0*/  F2FP.BF16.F32.PACK_AB R195, RZ, R195 ;  /* 0x000000c3ffc3723e */ /* 0x000fe200000010ff */
[----:B------:R0:W-:Y:S01]  /*12000*/  @P0 STG.E.U16 desc[UR6][R4.64+0x80], R192 ;  /* 0x000080c004000986 */ /* 0x0001e2000c101506 */
[----:B------:R-:W-:-:S03]  /*12010*/  F2FP.BF16.F32.PACK_AB R194, RZ, R194 ;  /* 0x000000c2ffc2723e */ /* 0x000fc600000010ff */
[----:B------:R0:W-:Y:S01]  /*12020*/  @P4 STG.E.U16 desc[UR6][R4.64+0x82], R193 ;  /* 0x000082c104004986 */ /* 0x0001e2000c101506 */
[----:B------:R-:W-:-:S03]  /*12030*/  ISETP.GT.AND P0, PT, R3, 0x48, PT ;  /* 0x000000480300780c */ /* 0x000fc60003f04270 */
[----:B------:R0:W-:Y:S01]  /*12040*/  @P1 STG.E.U16 desc[UR6][R10.64+0x82], R195 ;  /* 0x000082c30a001986 */ /* 0x0001e2000c101506 */
[----:B------:R-:W-:-:S03]  /*12050*/  ISETP.GT.AND P1, PT, R3, 0x49, PT ;  /* 0x000000490300780c */ /* 0x000fc60003f24270 */
[----:B------:R0:W-:Y:S01]  /*12060*/  @P5 STG.E.U16 desc[UR6][R10.64+0x80], R194 ;  /* 0x000080c20a005986 */ /* 0x0001e2000c101506 */
[C---:B------:R-:W-:Y:S02]  /*12070*/  ISETP.GT.AND P5, PT, R0.reuse, RZ, P0 ;  /* 0x000000ff0000720c */ /* 0x040fe400007a4270 */
[----:B------:R-:W-:Y:S01]  /*12080*/  ISETP.GT.AND P4, PT, R0, RZ, P1 ;  /* 0x000000ff0000720c */ /* 0x000fe20000f84270 */
[-C--:B------:R-:W-:Y:S01]  /*12090*/  FMUL R196, R196, R2.reuse ;  /* 0x00000002c4c47220 */ /* 0x080fe20000400000 */
[----:B------:R-:W-:-:S04]  /*120a0*/  FMUL R197, R197, R2 ;  /* 0x00000002c5c57220 */ /* 0x000fc80000400000 */
[----:B------:R-:W-:Y:S02]  /*120b0*/  F2FP.BF16.F32.PACK_AB R196, RZ, R196 ;  /* 0x000000c4ffc4723e */ /* 0x000fe400000010ff */
[----:B------:R-:W-:-:S03]  /*120c0*/  F2FP.BF16.F32.PACK_AB R197, RZ, R197 ;  /* 0x000000c5ffc5723e */ /* 0x000fc600000010ff */
[----:B------:R0:W-:Y:S01]  /*120d0*/  @P5 STG.E.U16 desc[UR6][R4.64+0x90], R196 ;  /* 0x000090c404005986 */ /* 0x0001e2000c101506 */
[----:B------:R-:W-:-:S03]  /*120e0*/  ISETP.GT.AND P5, PT, R0, 0x8, P0 ;  /* 0x000000080000780c */ /* 0x000fc600007a4270 */
[----:B------:R0:W-:Y:S01]  /*120f0*/  @P4 STG.E.U16 desc[UR6][R4.64+0x92], R197 ;  /* 0x000092c504004986 */ /* 0x0001e2000c101506 */
[----:B------:R-:W-:Y:S01]  /*12100*/  ISETP.GT.AND P4, PT, R0, 0x8, P1 ;  /* 0x000000080000780c */ /* 0x000fe20000f84270 */
[-C--:B------:R-:W-:Y:S01]  /*12110*/  FMUL R198, R198, R2.reuse ;  /* 0x00000002c6c67220 */ /* 0x080fe20000400000 */
[----:B------:R-:W-:-:S04]  /*12120*/  FMUL R199, R199, R2 ;  /* 0x00000002c7c77220 */ /* 0x000fc80000400000 */
[----:B------:R-:W-:Y:S02]  /*12130*/  F2FP.BF16.F32.PACK_AB R198, RZ, R198 ;  /* 0x000000c6ffc6723e */ /* 0x000fe400000010ff */
[----:B------:R-:W-:-:S03]  /*12140*/  F2FP.BF16.F32.PACK_AB R199, RZ, R199 ;  /* 0x000000c7ffc7723e */ /* 0x000fc600000010ff */
[----:B------:R0:W-:Y:S01]  /*12150*/  @P5 STG.E.U16 desc[UR6][R10.64+0x90], R198 ;  /* 0x000090c60a005986 */ /* 0x0001e2000c101506 */
[----:B------:R-:W-:-:S03]  /*12160*/  ISETP.GT.AND P5, PT, R0, 0x80, P3 ;  /* 0x000000800000780c */ /* 0x000fc60001fa4270 */
[----:B------:R0:W-:Y:S01]  /*12170*/  @P4 STG.E.U16 desc[UR6][R10.64+0x92], R199 ;  /* 0x000092c70a004986 */ /* 0x0001e2000c101506 */
[C---:B------:R-:W-:Y:S02]  /*12180*/  ISETP.GT.AND P4, PT, R0.reuse, 0x80, P2 ;  /* 0x000000800000780c */ /* 0x040fe40001784270 */
[----:B------:R-:W-:Y:S01]  /*12190*/  ISETP.GT.AND P3, PT, R0, 0x88, P3 ;  /* 0x000000880000780c */ /* 0x000fe20001f64270 */
[-C--:B------:R-:W-:Y:S01]  /*121a0*/  FMUL R184, R184, R2.reuse ;  /* 0x00000002b8b87220 */ /* 0x080fe20000400000 */
[-C--:B------:R-:W-:Y:S01]  /*121b0*/  FMUL R185, R185, R2.reuse ;  /* 0x00000002b9b97220 */ /* 0x080fe20000400000 */
[----:B------:R-:W-:-:S03]  /*121c0*/  FMUL R186, R186, R2 ;  /* 0x00000002baba7220 */ /* 0x000fc60000400000 */
[----:B------:R-:W-:Y:S02]  /*121d0*/  F2FP.BF16.F32.PACK_AB R184, RZ, R184 ;  /* 0x000000b8ffb8723e */ /* 0x000fe400000010ff */
[----:B------:R-:W-:Y:S02]  /*121e0*/  F2FP.BF16.F32.PACK_AB R185, RZ, R185 ;  /* 0x000000b9ffb9723e */ /* 0x000fe400000010ff */
[----:B------:R-:W-:Y:S01]  /*121f0*/  F2FP.BF16.F32.PACK_AB R186, RZ, R186 ;  /* 0x000000baffba723e */ /* 0x000fe200000010ff */
[----:B------:R0:W-:Y:S01]  /*12200*/  @P5 STG.E.U16 desc[UR6][R6.64+0x80], R184 ;  /* 0x000080b806005986 */ /* 0x0001e2000c101506 */
[----:B------:R-:W-:-:S03]  /*12210*/  ISETP.GT.AND P2, PT, R0, 0x88, P2 ;  /* 0x000000880000780c */ /* 0x000fc60001744270 */
[----:B------:R0:W-:Y:S01]  /*12220*/  @P4 STG.E.U16 desc[UR6][R6.64+0x82], R185 ;  /* 0x000082b906004986 */ /* 0x0001e2000c101506 */
[----:B------:R-:W-:-:S03]  /*12230*/  FMUL R187, R187, R2 ;  /* 0x00000002bbbb7220 */ /* 0x000fc60000400000 */
[----:B------:R0:W-:Y:S01]  /*12240*/  @P3 STG.E.U16 desc[UR6][R8.64+0x80], R186 ;  /* 0x000080ba08003986 */ /* 0x0001e2000c101506 */
[C---:B------:R-:W-:Y:S01]  /*12250*/  ISETP.GT.AND P3, PT, R0.reuse, 0x80, P1 ;  /* 0x000000800000780c */ /* 0x040fe20000f64270 */
[-C--:B------:R-:W-:Y:S01]  /*12260*/  FMUL R189, R189, R2.reuse ;  /* 0x00000002bdbd7220 */ /* 0x080fe20000400000 */
[C---:B------:R-:W-:Y:S02]  /*12270*/  ISETP.GT.AND P4, PT, R0.reuse, 0x80, P0 ;  /* 0x000000800000780c */ /* 0x040fe40000784270 */
[----:B------:R-:W-:Y:S01]  /*12280*/  ISETP.GT.AND P0, PT, R0, 0x88, P0 ;  /* 0x000000880000780c */ /* 0x000fe20000704270 */
[-C--:B------:R-:W-:Y:S01]  /*12290*/  FMUL R188, R188, R2.reuse ;  /* 0x00000002bcbc7220 */ /* 0x080fe20000400000 */
[----:B------:R-:W-:Y:S01]  /*122a0*/  ISETP.GT.AND P1, PT, R0, 0x88, P1 ;  /* 0x000000880000780c */ /* 0x000fe20000f24270 */
[-C--:B------:R-:W-:Y:S01]  /*122b0*/  FMUL R190, R190, R2.reuse ;  /* 0x00000002bebe7220 */ /* 0x080fe20000400000 */
[----:B------:R-:W-:Y:S01]  /*122c0*/  F2FP.BF16.F32.PACK_AB R187, RZ, R187 ;  /* 0x000000bbffbb723e */ /* 0x000fe200000010ff */
[----:B------:R-:W-:Y:S01]  /*122d0*/  FMUL R191, R191, R2 ;  /* 0x00000002bfbf7220 */ /* 0x000fe20000400000 */
[----:B------:R-:W-:-:S02]  /*122e0*/  F2FP.BF16.F32.PACK_AB R189, RZ, R189 ;  /* 0x000000bdffbd723e */ /* 0x000fc400000010ff */
[----:B------:R-:W-:Y:S01]  /*122f0*/  F2FP.BF16.F32.PACK_AB R188, RZ, R188 ;  /* 0x000000bcffbc723e */ /* 0x000fe200000010ff */
[----:B------:R0:W-:Y:S01]  /*12300*/  @P2 STG.E.U16 desc[UR6][R8.64+0x82], R187 ;  /* 0x000082bb08002986 */ /* 0x0001e2000c101506 */
[----:B------:R-:W-:Y:S02]  /*12310*/  F2FP.BF16.F32.PACK_AB R190, RZ, R190 ;  /* 0x000000beffbe723e */ /* 0x000fe400000010ff */
        /* <DEDUP_REMOVED lines=563> */
[----:B------:R-:W-:-:S02]  /*14650*/  F2FP.BF16.F32.PACK_AB R51, RZ, R51 ;  /* 0x00000033ff33723e */ /* 0x000fc400000010ff */
[C---:B------:R-:W-:Y:S01]  /*14660*/  ISETP.GT.AND P0, PT, R3.reuse, 0xd8, PT ;  /* 0x000000d80300780c */ /* 0x040fe20003f04270 */
[----:B------:R0:W-:Y:S04]  /*14670*/  @P4 STG.E.U16 desc[UR6][R4.64+0x1a2], R49 ;  /* 0x0001a23104004986 */ /* 0x0001e8000c101506 */
[----:B------:R0:W-:Y:S01]  /*14680*/  @P1 STG.E.U16 desc[UR6][R10.64+0x1a0], R50 ;  /* 0x0001a0320a001986 */ /* 0x0001e2000c101506 */
[----:B------:R-:W-:Y:S02]  /*14690*/  ISETP.GT.AND P1, PT, R3, 0xd9, PT ;  /* 0x000000d90300780c */ /* 0x000fe40003f24270 */
[C---:B------:R-:W-:Y:S01]  /*146a0*/  ISETP.GT.AND P4, PT, R0.reuse, RZ, P0 ;  /* 0x000000ff0000720c */ /* 0x040fe20000784270 */
[----:B------:R0:W-:Y:S01]  /*146b0*/  @P5 STG.E.U16 desc[UR6][R10.64+0x1a2], R51 ;  /* 0x0001a2330a005986 */ /* 0x0001e2000c101506 */
        /* <DEDUP_REMOVED lines=32> */
[C---:B------:R-:W-:Y:S02]  /*148c0*/  ISETP.GT.AND P0, PT, R0.reuse, 0x88, P0 ;  /* 0x000000880000780c */ /* 0x040fe40000704270 */
[----:B------:R-:W-:Y:S01]  /*148d0*/  ISETP.GT.AND P1, PT, R0, 0x88, P1 ;  /* 0x000000880000780c */ /* 0x000fe20000f24270 */
[-C--:B------:R-:W-:Y:S01]  /*148e0*/  FMUL R44, R44, R2.reuse ;  /* 0x000000022c2c7220 */ /* 0x080fe20000400000 */
[-C--:B------:R-:W-:Y:S01]  /*148f0*/  FMUL R46, R46, R2.reuse ;  /* 0x000000022e2e7220 */ /* 0x080fe20000400000 */
[----:B------:R-:W-:Y:S01]  /*14900*/  FMUL R47, R47, R2 ;  /* 0x000000022f2f7220 */ /* 0x000fe20000400000 */
[----:B------:R-:W-:-:S02]  /*14910*/  F2FP.BF16.F32.PACK_AB R43, RZ, R43 ;  /* 0x0000002bff2b723e */ /* 0x000fc400000010ff */
[----:B------:R-:W-:Y:S02]  /*14920*/  F2FP.BF16.F32.PACK_AB R45, RZ, R45 ;  /* 0x0000002dff2d723e */ /* 0x000fe400000010ff */
[----:B------:R-:W-:Y:S01]  /*14930*/  F2FP.BF16.F32.PACK_AB R44, RZ, R44 ;  /* 0x0000002cff2c723e */ /* 0x000fe200000010ff */
[----:B------:R0:W-:Y:S01]  /*14940*/  @P2 STG.E.U16 desc[UR6][R8.64+0x1a2], R43 ;  /* 0x0001a22b08002986 */ /* 0x0001e2000c101506 */
[----:B------:R-:W-:Y:S02]  /*14950*/  F2FP.BF16.F32.PACK_AB R46, RZ, R46 ;  /* 0x0000002eff2e723e */ /* 0x000fe400000010ff */
[----:B------:R-:W-:Y:S01]  /*14960*/  F2FP.BF16.F32.PACK_AB R47, RZ, R47 ;  /* 0x0000002fff2f723e */ /* 0x000fe200000010ff */
[----:B------:R0:W-:Y:S01]  /*14970*/  @P3 STG.E.U16 desc[UR6][R6.64+0x1b2], R45 ;  /* 0x0001b22d06003986 */ /* 0x0001e2000c101506 */
[C---:B------:R-:W-:Y:S02]  /*14980*/  ISETP.GT.AND P2, PT, R3.reuse, 0xe0, PT ;  /* 0x000000e00300780c */ /* 0x040fe40003f44270 */
[----:B------:R-:W-:Y:S01]  /*14990*/  ISETP.GT.AND P3, PT, R3, 0xe1, PT ;  /* 0x000000e10300780c */ /* 0x000fe20003f64270 */
[----:B------:R0:W-:Y:S04]  /*149a0*/  @P4 STG.E.U16 desc[UR6][R6.64+0x1b0], R44 ;  /* 0x0001b02c06004986 */ /* 0x0001e8000c101506 */
[----:B------:R0:W-:Y:S01]  /*149b0*/  @P0 STG.E.U16 desc[UR6][R8.64+0x1b0], R46 ;  /* 0x0001b02e08000986 */ /* 0x0001e2000c101506 */
[----:B------:R-:W-:-:S03]  /*149c0*/  ISETP.GT.AND P0, PT, R0, RZ, P2 ;  /* 0x000000ff0000720c */ /* 0x000fc60001704270 */
[----:B------:R0:W-:Y:S01]  /*149d0*/  @P1 STG.E.U16 desc[UR6][R8.64+0x1b2], R47 ;  /* 0x0001b22f08001986 */ /* 0x0001e2000c101506 */
[----:B------:R-:W-:Y:S01]  /*149e0*/  ISETP.GT.AND P1, PT, R0, RZ, P3 ;  /* 0x000000ff0000720c */ /* 0x000fe20001f24270 */
[-C--:B------:R-:W-:Y:S01]  /*149f0*/  FMUL R32, R32, R2.reuse ;  /* 0x0000000220207220 */ /* 0x080fe20000400000 */
[-C--:B------:R-:W-:Y:S01]  /*14a00*/  FMUL R33, R33, R2.reuse ;  /* 0x0000000221217220 */ /* 0x080fe20000400000 */
[C---:B------:R-:W-:Y:S02]  /*14a10*/  ISETP.GT.AND P4, PT, R0.reuse, 0x8, P2 ;  /* 0x000000080000780c */ /* 0x040fe40001784270 */
[----:B------:R-:W-:Y:S01]  /*14a20*/  ISETP.GT.AND P5, PT, R0, 0x8, P3 ;  /* 0x000000080000780c */ /* 0x000fe20001fa4270 */
[-C--:B------:R-:W-:Y:S01]  /*14a30*/  FMUL R34, R34, R2.reuse ;  /* 0x0000000222227220 */ /* 0x080fe20000400000 */
[----:B------:R-:W-:Y:S01]  /*14a40*/  FMUL R35, R35, R2 ;  /* 0x0000000223237220 */ /* 0x000fe20000400000 */
[----:B------:R-:W-:Y:S02]  /*14a50*/  F2FP.BF16.F32.PACK_AB R32, RZ, R32 ;  /* 0x00000020ff20723e */ /* 0x000fe400000010ff */
[----:B------:R-:W-:-:S02]  /*14a60*/  F2FP.BF16.F32.PACK_AB R33, RZ, R33 ;  /* 0x00000021ff21723e */ /* 0x000fc400000010ff */
[----:B------:R-:W-:Y:S01]  /*14a70*/  F2FP.BF16.F32.PACK_AB R34, RZ, R34 ;  /* 0x00000022ff22723e */ /* 0x000fe200000010ff */
[----:B------:R0:W-:Y:S01]  /*14a80*/  @P0 STG.E.U16 desc[UR6][R4.64+0x1c0], R32 ;  /* 0x0001c02004000986 */ /* 0x0001e2000c101506 */
[----:B------:R-:W-:Y:S02]  /*14a90*/  F2FP.BF16.F32.PACK_AB R35, RZ, R35 ;  /* 0x00000023ff23723e */ /* 0x000fe400000010ff */
[C---:B------:R-:W-:Y:S01]  /*14aa0*/  ISETP.GT.AND P0, PT, R3.reuse, 0xe9, PT ;  /* 0x000000e90300780c */ /* 0x040fe20003f04270 */
[----:B------:R0:W-:Y:S01]  /*14ab0*/  @P1 STG.E.U16 desc[UR6][R4.64+0x1c2], R33 ;  /* 0x0001c22104001986 */ /* 0x0001e2000c101506 */
[----:B------:R-:W-:-:S03]  /*14ac0*/  ISETP.GT.AND P1, PT, R3, 0xe8, PT ;  /* 0x000000e80300780c */ /* 0x000fc60003f24270 */
[----:B------:R0:W-:Y:S01]  /*14ad0*/  @P4 STG.E.U16 desc[UR6][R10.64+0x1c0], R34 ;  /* 0x0001c0220a004986 */ /* 0x0001e2000c101506 */
[----:B------:R-:W-:-:S03]  /*14ae0*/  ISETP.GT.AND P4, PT, R0, RZ, P0 ;  /* 0x000000ff0000720c */ /* 0x000fc60000784270 */
[----:B------:R0:W-:Y:S01]  /*14af0*/  @P5 STG.E.U16 desc[UR6][R10.64+0x1c2], R35 ;  /* 0x0001c2230a005986 */ /* 0x0001e2000c101506 */
[----:B------:R-:W-:Y:S01]  /*14b00*/  ISETP.GT.AND P5, PT, R0, RZ, P1 ;  /* 0x000000ff0000720c */ /* 0x000fe20000fa4270 */
[-C--:B------:R-:W-:Y:S01]  /*14b10*/  FMUL R36, R36, R2.reuse ;  /* 0x0000000224247220 */ /* 0x080fe20000400000 */
[----:B------:R-:W-:-:S04]  /*14b20*/  FMUL R37, R37, R2 ;  /* 0x0000000225257220 */ /* 0x000fc80000400000 */
[----:B------:R-:W-:Y:S02]  /*14b30*/  F2FP.BF16.F32.PACK_AB R36, RZ, R36 ;  /* 0x00000024ff24723e */ /* 0x000fe400000010ff */
[----:B------:R-:W-:Y:S01]  /*14b40*/  F2FP.BF16.F32.PACK_AB R37, RZ, R37 ;  /* 0x00000025ff25723e */ /* 0x000fe200000010ff */
[----:B------:R-:W-:-:S04]  /*14b50*/  FMUL R38, R38, R2 ;  /* 0x0000000226267220 */ /* 0x000fc80000400000 */
[----:B------:R0:W-:Y:S01]  /*14b60*/  @P5 STG.E.U16 desc[UR6][R4.64+0x1d0], R36 ;  /* 0x0001d02404005986 */ /* 0x0001e2000c101506 */
[----:B------:R-:W-:-:S03]  /*14b70*/  ISETP.GT.AND P5, PT, R0, 0x8, P1 ;  /* 0x000000080000780c */ /* 0x000fc60000fa4270 */
[----:B------:R0:W-:Y:S01]  /*14b80*/  @P4 STG.E.U16 desc[UR6][R4.64+0x1d2], R37 ;  /* 0x0001d22504004986 */ /* 0x0001e2000c101506 */
[----:B------:R-:W-:Y:S01]  /*14b90*/  ISETP.GT.AND P4, PT, R0, 0x8, P0 ;  /* 0x000000080000780c */ /* 0x000fe20000784270 */
[----:B------:R-:W-:Y:S01]  /*14ba0*/  FMUL R39, R39, R2 ;  /* 0x0000000227277220 */ /* 0x000fe20000400000 */
[----:B------:R-:W-:-:S04]  /*14bb0*/  F2FP.BF16.F32.PACK_AB R38, RZ, R38 ;  /* 0x00000026ff26723e */ /* 0x000fc800000010ff */
        /* <DEDUP_REMOVED lines=8> */
[----:B------:R-:W-:Y:S02]  /*14c40*/  F2FP.BF16.F32.PACK_AB R25, RZ, R25 ;  /* 0x00000019ff19723e */ /* 0x000fe400000010ff */
[C---:B------:R-:W-:Y:S02]  /*14c50*/  ISETP.GT.AND P2, PT, R0.reuse, 0x88, P2 ;  /* 0x000000880000780c */ /* 0x040fe40001744270 */
[C---:B------:R-:W-:Y:S01]  /*14c60*/  ISETP.GT.AND P3, PT, R0.reuse, 0x88, P3 ;  /* 0x000000880000780c */ /* 0x040fe20001f64270 */
[----:B------:R0:W-:Y:S01]  /*14c70*/  @P4 STG.E.U16 desc[UR6][R6.64+0x1c0], R24 ;  /* 0x0001c01806004986 */ /* 0x0001e2000c101506 */
[----:B------:R-:W-:-:S03]  /*14c80*/  ISETP.GT.AND P4, PT, R0, 0x80, P0 ;  /* 0x000000800000780c */ /* 0x000fc60000784270 */
[----:B------:R0:W-:Y:S01]  /*14c90*/  @P5 STG.E.U16 desc[UR6][R6.64+0x1c2], R25 ;  /* 0x0001c21906005986 */ /* 0x0001e2000c101506 */
[----:B------:R-:W-:Y:S01]  /*14ca0*/  ISETP.GT.AND P5, PT, R0, 0x80, P1 ;  /* 0x000000800000780c */ /* 0x000fe20000fa4270 */
[-C--:B------:R-:W-:Y:S01]  /*14cb0*/  FMUL R26, R26, R2.reuse ;  /* 0x000000021a1a7220 */ /* 0x080fe20000400000 */
[C---:B------:R-:W-:Y:S01]  /*14cc0*/  ISETP.GT.AND P1, PT, R0.reuse, 0x88, P1 ;  /* 0x000000880000780c */ /* 0x040fe20000f24270 */
[-C--:B------:R-:W-:Y:S01]  /*14cd0*/  FMUL R27, R27, R2.reuse ;  /* 0x000000021b1b7220 */ /* 0x080fe20000400000 */
[----:B------:R-:W-:Y:S01]  /*14ce0*/  ISETP.GT.AND P0, PT, R0, 0x88, P0 ;  /* 0x000000880000780c */ /* 0x000fe20000704270 */
[-C--:B------:R-:W-:Y:S01]  /*14cf0*/  FMUL R28, R28, R2.reuse ;  /* 0x000000021c1c7220 */ /* 0x080fe20000400000 */
[-C--:B------:R-:W-:Y:S01]  /*14d00*/  FMUL R29, R29, R2.reuse ;  /* 0x000000021d1d7220 */ /* 0x080fe20000400000 */
[-C--:B------:R-:W-:Y:S01]  /*14d10*/  FMUL R30, R30, R2.reuse ;  /* 0x000000021e1e7220 */ /* 0x080fe20000400000 */
[----:B------:R-:W-:Y:S01]  /*14d20*/  FMUL R31, R31, R2 ;  /* 0x000000021f1f7220 */ /* 0x000fe20000400000 */
[----:B------:R-:W-:-:S02]  /*14d30*/  F2FP.BF16.F32.PACK_AB R26, RZ, R26 ;  /* 0x0000001aff1a723e */ /* 0x000fc400000010ff */
[----:B------:R-:W-:Y:S02]  /*14d40*/  F2FP.BF16.F32.PACK_AB R27, RZ, R27 ;  /* 0x0000001bff1b723e */ /* 0x000fe400000010ff */
[----:B------:R-:W-:Y:S02]  /*14d50*/  F2FP.BF16.F32.PACK_AB R28, RZ, R28 ;  /* 0x0000001cff1c723e */ /* 0x000fe400000010ff */
[----:B------:R-:W-:Y:S02]  /*14d60*/  F2FP.BF16.F32.PACK_AB R29, RZ, R29 ;  /* 0x0000001dff1d723e */ /* 0x000fe400000010ff */
[----:B------:R-:W-:Y:S02]  /*14d70*/  F2FP.BF16.F32.PACK_AB R30, RZ, R30 ;  /* 0x0000001eff1e723e */ /* 0x000fe400000010ff */
[----:B------:R-:W-:Y:S01]  /*14d80*/  F2FP.BF16.F32.PACK_AB R31, RZ, R31 ;  /* 0x0000001fff1f723e */ /* 0x000fe200000010ff */
[----:B------:R0:W-:Y:S04]  /*14d90*/  @P2 STG.E.U16 desc[UR6][R8.64+0x1c0], R26 ;  /* 0x0001c01a08002986 */ /* 0x0001e8000c101506 */
[----:B------:R0:W-:Y:S04]  /*14da0*/  @P3 STG.E.U16 desc[UR6][R8.64+0x1c2], R27 ;  /* 0x0001c21b08003986 */ /* 0x0001e8000c101506 */
[----:B------:R0:W-:Y:S04]  /*14db0*/  @P5 STG.E.U16 desc[UR6][R6.64+0x1d0], R28 ;  /* 0x0001d01c06005986 */ /* 0x0001e8000c101506 */
[----:B------:R0:W-:Y:S04]  /*14dc0*/  @P4 STG.E.U16 desc[UR6][R6.64+0x1d2], R29 ;  /* 0x0001d21d06004986 */ /* 0x0001e8000c101506 */
[----:B------:R0:W-:Y:S04]  /*14dd0*/  @P1 STG.E.U16 desc[UR6][R8.64+0x1d0], R30 ;  /* 0x0001d01e08001986 */ /* 0x0001e8000c101506 */
[----:B------:R0:W-:Y:S02]  /*14de0*/  @P0 STG.E.U16 desc[UR6][R8.64+0x1d2], R31 ;  /* 0x0001d21f08000986 */ /* 0x0001e4000c101506 */
.L_x_509:
[----:B------:R-:W-:Y:S05]  /*14df0*/  BSYNC B0 ;  /* 0x0000000000007941 */ /* 0x000fea0003800000 */
.L_x_33:
[----:B0-----:R-:W2:Y:S04]  /*14e00*/  LDL.LU R5, [R1+0xbc] ;  /* 0x0000bc0001057983 */ /* 0x001ea80000300800 */
[----:B------:R-:W2:Y:S01]  /*14e10*/  LDL.LU R4, [R1+0xc0] ;  /* 0x0000c00001047983 */ /* 0x000ea20000300800 */
[----:B------:R-:W-:Y:S01]  /*14e20*/  ULDC UR4, c[0x0][0xc] ;  /* 0x0000030000047ab9 */ /* 0x000fe20000000800 */
[----:B------:R-:W-:Y:S01]  /*14e30*/  ULDC UR5, c[0x0][0x10] ;  /* 0x0000040000057ab9 */ /* 0x000fe20000000800 */
[----:B------:R-:W2:Y:S01]  /*14e40*/  LDC R3, c[0x0][0x14] ;  /* 0x00000500ff037b82 */ /* 0x000ea20000000800 */
[----:B------:R-:W-:Y:S01]  /*14e50*/  UIMAD.WIDE.U32 UR4, UR4, UR5, URZ ;  /* 0x00000005040472a5 */ /* 0x000fe2000f8e003f */
[----:B------:R0:W5:Y:S01]  /*14e60*/  LDL R29, [R1+0xd8] ;  /* 0x0000d800011d7983 */ /* 0x0001620000100800 */
[----:B------:R-:W-:Y:S01]  /*14e70*/  PRMT R0, RZ, 0x7610, R0 ;  /* 0x00007610ff007816 */ /* 0x000fe20000000000 */
[----:B---3--:R-:W-:-:S03]  /*14e80*/  IMAD.MOV.U32 R19, RZ, RZ, -0x1 ;  /* 0xffffffffff137424 */ /* 0x008fc600078e00ff */
[----:B--2---:R-:W-:-:S04]  /*14e90*/  IMAD.WIDE.U32 R4, R3, UR4, R4 ;  /* 0x0000000403047c25 */ /* 0x004fc8000f8e0004 */
[----:B------:R-:W-:Y:S01]  /*14ea0*/  IMAD R3, R3, UR5, RZ ;  /* 0x0000000503037c24 */ /* 0x000fe2000f8e02ff */
[----:B------:R-:W-:Y:S01]  /*14eb0*/  ULDC.64 UR4, c[0x0][0x650] ;  /* 0x0001940000047ab9 */ /* 0x000fe20000000a00 */
[----:B-----5:R-:W-:Y:S01]  /*14ec0*/  IMAD.MOV.U32 R22, RZ, RZ, R4 ;  /* 0x000000ffff167224 */ /* 0x020fe200078e0004 */
[----:B------:R-:W-:Y:S01]  /*14ed0*/  ISETP.GE.U32.AND P0, PT, R4, UR4, PT ;  /* 0x0000000404007c0c */ /* 0x000fe2000bf06070 */
[----:B------:R-:W-:Y:S02]  /*14ee0*/  IMAD.IADD R23, R5, 0x1, R3 ;  /* 0x0000000105177824 */ /* 0x000fe400078e0203 */
[----:B------:R-:W-:-:S03]  /*14ef0*/  IMAD.MOV.U32 R3, RZ, RZ, -0x1 ;  /* 0xffffffffff037424 */ /* 0x000fc600078e00ff */
[----:B------:R0:W-:Y:S01]  /*14f00*/  STL [R1+0xbc], R23 ;  /* 0x0000bc1701007387 */ /* 0x0001e20000100800 */
[----:B------:R-:W-:-:S03]  /*14f10*/  ISETP.GE.U32.AND.EX P0, PT, R23, UR5, PT, P0 ;  /* 0x0000000517007c0c */ /* 0x000fc6000bf06100 */
[----:B------:R0:W-:Y:S04]  /*14f20*/  STL [R1+0xc0], R22 ;  /* 0x0000c01601007387 */ /* 0x0001e80000100800 */
[----:B------:R0:W-:Y:S06]  /*14f30*/  STL [R1+0xb8], R3 ;  /* 0x0000b80301007387 */ /* 0x0001ec0000100800 */
[----:B------:R-:W-:Y:S05]  /*14f40*/  @P0 BRA `(.L_x_510) ;  /* 0x0000000400780947 */ /* 0x000fea0003800000 */
[----:B------:R-:W2:Y:S01]  /*14f50*/  S2R R18, SR_CTAID.X ;  /* 0x0000000000127919 */ /* 0x000ea20000002500 */
[----:B----4-:R-:W3:Y:S01]  /*14f60*/  LDC.64 R10, c[0x0][0x628] ;  /* 0x00018a00ff0a7b82 */ /* 0x010ee20000000a00 */
[----:B------:R-:W-:Y:S01]  /*14f70*/  ULDC UR4, c[0x0][0x150] ;  /* 0x0000540000047ab9 */ /* 0x000fe20000000800 */
[----:B-1----:R-:W-:Y:S01]  /*14f80*/  IMAD.MOV.U32 R8, RZ, RZ, R22 ;  /* 0x000000ffff087224 */ /* 0x002fe200078e0016 */
[----:B------:R-:W1:Y:S01]  /*14f90*/  S2R R20, SR_CTAID.Y ;  /* 0x0000000000147919 */ /* 0x000e620000002600 */
[----:B------:R-:W-:-:S04]  /*14fa0*/  IMAD.MOV.U32 R9, RZ, RZ, R23 ;  /* 0x000000ffff097224 */ /* 0x000fc800078e0017 */
[----:B------:R-:W4:Y:S08]  /*14fb0*/  LDC R21, c[0x0][0x144] ;  /* 0x00005100ff157b82 */ /* 0x000f300000000800 */
[----:B------:R-:W0:Y:S08]  /*14fc0*/  LDC R12, c[0x0][0x630] ;  /* 0x00018c00ff0c7b82 */ /* 0x000e300000000800 */
[----:B------:R-:W0:Y:S01]  /*14fd0*/  LDC.64 R14, c[0x0][0x620] ;  /* 0x00018800ff0e7b82 */ /* 0x000e220000000a00 */
[----:B---3--:R-:W-:-:S04]  /*14fe0*/  ISETP.NE.U32.AND P0, PT, R10, RZ, PT ;  /* 0x000000ff0a00720c */ /* 0x008fc80003f05070 */
[----:B------:R-:W-:Y:S02]  /*14ff0*/  ISETP.NE.AND.EX P0, PT, R11, RZ, PT, P0 ;  /* 0x000000ff0b00720c */ /* 0x000fe40003f05300 */
[----:B--2---:R-:W-:-:S05]  /*15000*/  I2FP.F32.U32 R0, R18 ;  /* 0x0000001200007245 */ /* 0x004fca0000201000 */
[----:B------:R-:W-:-:S04]  /*15010*/  FMUL R0, R0, UR4 ;  /* 0x0000000400007c20 */ /* 0x000fc80008400000 */
[----:B------:R2:W3:Y:S02]  /*15020*/  F2I.U32.TRUNC.NTZ R19, R0 ;  /* 0x0000000000137305 */ /* 0x0004e4000020f000 */
[----:B-1--4-:R-:W-:Y:S05]  /*15030*/  @!P0 BRA `(.L_x_511) ;  /* 0x0000000000288947 */ /* 0x012fea0003800000 */
[----:B--2---:R-:W0:Y:S02]  /*15040*/  LDC R0, c[0x0][0x634] ;  /* 0x00018d00ff007b82 */ /* 0x004e240000000800 */
[----:B0-----:R-:W-:-:S05]  /*15050*/  IADD3 R3, P0, R22, R0, RZ ;  /* 0x0000000016037210 */ /* 0x001fca0007f1e0ff */
        /* <DEDUP_REMOVED lines=8> */
.L_x_511:
[-CC-:B0-----:R-:W-:Y:S01]  /*150e0*/  SHF.R.U64 R13, R8, R12.reuse, R9.reuse ;  /* 0x0000000c080d7219 */ /* 0x181fe20000001209 */
[----:B------:R-:W0:Y:S01]  /*150f0*/  LDC.64 R26, c[0x0][0x640] ;  /* 0x00019000ff1a7b82 */ /* 0x000e220000000a00 */
[----:B--2---:R-:W-:Y:S01]  /*15100*/  SHF.R.U32.HI R0, RZ, R12, R9 ;  /* 0x0000000cff007219 */ /* 0x004fe20000011609 */
[----:B------:R-:W-:Y:S01]  /*15110*/  IMAD.MOV.U32 R4, RZ, RZ, R22 ;  /* 0x000000ffff047224 */ /* 0x000fe200078e0016 */
[----:B------:R-:W-:Y:S01]  /*15120*/  IADD3 R3, P0, RZ, -R13, RZ ;  /* 0x8000000dff037210 */ /* 0x000fe20007f1e0ff */
[----:B---3--:R-:W-:Y:S01]  /*15130*/  IMAD.MOV R19, RZ, RZ, -R19 ;  /* 0x000000ffff137224 */ /* 0x008fe200078e0a13 */
[----:B------:R-:W-:Y:S01]  /*15140*/  ULDC UR4, c[0x0][0x154] ;  /* 0x0000550000047ab9 */ /* 0x000fe20000000800 */
[----:B------:R-:W-:Y:S02]  /*15150*/  IMAD.MOV.U32 R7, RZ, RZ, 0x1 ;  /* 0x00000001ff077424 */ /* 0x000fe400078e00ff */
[----:B------:R-:W1:Y:S01]  /*15160*/  LDC R6, c[0x0][0x618] ;  /* 0x00018600ff067b82 */ /* 0x000e620000000800 */
[----:B------:R-:W-:-:S02]  /*15170*/  IMAD.X R5, RZ, RZ, ~R0, P0 ;  /* 0x000000ffff057224 */ /* 0x000fc400000e0e00 */
[----:B------:R-:W-:Y:S02]  /*15180*/  IMAD R22, R21, R19, R18 ;  /* 0x0000001315167224 */ /* 0x000fe400078e0212 */
[-C--:B------:R-:W-:Y:S02]  /*15190*/  IMAD R0, R5, R14.reuse, RZ ;  /* 0x0000000e05007224 */ /* 0x080fe400078e02ff */
[----:B------:R-:W-:Y:S01]  /*151a0*/  IMAD.MOV.U32 R5, RZ, RZ, R23 ;  /* 0x000000ffff057224 */ /* 0x000fe200078e0017 */
[----:B------:R-:W2:Y:S01]  /*151b0*/  LDC R8, c[0x0][0x608] ;  /* 0x00018200ff087b82 */ /* 0x000ea20000000800 */
[----:B------:R-:W-:-:S04]  /*151c0*/  IMAD.WIDE.U32 R4, R3, R14, R4 ;  /* 0x0000000e03047225 */ /* 0x000fc800078e0004 */
[----:B------:R-:W-:-:S03]  /*151d0*/  IMAD R3, R3, R15, R0 ;  /* 0x0000000f03037224 */ /* 0x000fc600078e0200 */
[----:B------:R-:W3:Y:S01]  /*151e0*/  LDC R24, c[0x0][0x658] ;  /* 0x00019600ff187b82 */ /* 0x000ee20000000800 */
[----:B------:R-:W-:Y:S01]  /*151f0*/  I2FP.F32.U32 R0, R20 ;  /* 0x0000001400007245 */ /* 0x000fe20000201000 */
[----:B------:R-:W-:Y:S01]  /*15200*/  IMAD.IADD R3, R5, 0x1, R3 ;  /* 0x0000000105037824 */ /* 0x000fe200078e0203 */
[----:B0-----:R-:W-:Y:S01]  /*15210*/  ISETP.NE.U32.AND P0, PT, R26, RZ, PT ;  /* 0x000000ff1a00720c */ /* 0x001fe20003f05070 */
[----:B------:R-:W-:Y:S02]  /*15220*/  IMAD.MOV.U32 R5, RZ, RZ, -0x1 ;  /* 0xffffffffff057424 */ /* 0x000fe400078e00ff */
[----:B------:R-:W-:Y:S02]  /*15230*/  FMUL R0, R0, UR4 ;  /* 0x0000000400007c20 */ /* 0x000fe40008400000 */
[----:B------:R-:W0:Y:S01]  /*15240*/  LDC R19, c[0x0][0x148] ;  /* 0x00005200ff137b82 */ /* 0x000e220000000800 */
[----:B-1----:R-:W-:Y:S01]  /*15250*/  SHF.R.U64 R12, R4, R6, R3 ;  /* 0x00000006040c7219 */ /* 0x002fe20000001203 */
[----:B------:R1:W4:Y:S01]  /*15260*/  F2I.U32.TRUNC.NTZ R14, R0 ;  /* 0x00000000000e7305 */ /* 0x000322000020f000 */
[----:B------:R-:W-:-:S02]  /*15270*/  ISETP.NE.AND.EX P0, PT, R27, RZ, PT, P0 ;  /* 0x000000ff1b00720c */ /* 0x000fc40003f05300 */
[----:B------:R-:W-:-:S03]  /*15280*/  SHF.R.U32.HI R3, RZ, R6, R3 ;  /* 0x00000006ff037219 */ /* 0x000fc60000011603 */
[----:B------:R-:W0:Y:S01]  /*15290*/  LDC R18, c[0x0][0x600] ;  /* 0x00018000ff127b82 */ /* 0x000e220000000800 */
[-CC-:B--2---:R-:W-:Y:S02]  /*152a0*/  SHF.R.U64 R10, R12, R8.reuse, R3.reuse ;  /* 0x000000080c0a7219 */ /* 0x184fe40000001203 */
[----:B------:R-:W-:-:S05]  /*152b0*/  SHF.R.U32.HI R3, RZ, R8, R3 ;  /* 0x00000008ff037219 */ /* 0x000fca0000011603 */
[----:B------:R-:W2:Y:S01]  /*152c0*/  LDC R23, c[0x0][0x648] ;  /* 0x00019200ff177b82 */ /* 0x000ea20000000800 */
[-C--:B---3--:R-:W-:Y:S02]  /*152d0*/  SHF.L.U32 R4, R5, R24.reuse, RZ ;  /* 0x0000001805047219 */ /* 0x088fe400000006ff */
[-CC-:B------:R-:W-:Y:S02]  /*152e0*/  SHF.R.U64 R15, R10, R24.reuse, R3.reuse ;  /* 0x000000180a0f7219 */ /* 0x180fe40000001203 */
[----:B------:R-:W-:Y:S02]  /*152f0*/  SHF.R.U32.HI R5, RZ, R24, R3 ;  /* 0x00000018ff057219 */ /* 0x000fe40000011603 */
[----:B------:R-:W-:Y:S01]  /*15300*/  LOP3.LUT R21, RZ, R4, RZ, 0x33, !PT ;  /* 0x00000004ff157212 */ /* 0x000fe200078e33ff */
[----:B------:R-:W3:Y:S01]  /*15310*/  LDC R25, c[0x0][0x638] ;  /* 0x00018e00ff197b82 */ /* 0x000ee20000000800 */
[----:B------:R-:W-:Y:S01]  /*15320*/  SHF.L.U32 R24, R7, R24, RZ ;  /* 0x0000001807187219 */ /* 0x000fe200000006ff */
[----:B------:R-:W-:-:S06]  /*15330*/  IMAD.MOV.U32 R4, RZ, RZ, R15 ;  /* 0x000000ffff047224 */ /* 0x000fcc00078e000f */
[----:B------:R-:W0:Y:S01]  /*15340*/  LDC R28, c[0x0][0x610] ;  /* 0x00018400ff1c7b82 */ /* 0x000e220000000800 */
[----:B-1--4-:R-:W-:Y:S05]  /*15350*/  @!P0 BRA `(.L_x_512) ;  /* 0x0000000000288947 */ /* 0x012fea0003800000 */
        /* <DEDUP_REMOVED lines=10> */
.L_x_512:
[----:B------:R-:W1:Y:S01]  /*15400*/  LDC R3, c[0x0][0x65c] ;  /* 0x00019700ff037b82 */ /* 0x000e620000000800 */
[----:B--2---:R-:W-:Y:S01]  /*15410*/  SHF.R.U64 R0, R4, R23, R5 ;  /* 0x0000001704007219 */ /* 0x004fe20000001205 */
[----:B0-----:R-:W-:Y:S01]  /*15420*/  VIADD R5, R18, 0xffffffff ;  /* 0xffffffff12057836 */ /* 0x001fe20000000000 */
[----:B------:R2:W-:Y:S01]  /*15430*/  STL [R1+0xb8], R13 ;  /* 0x0000b80d01007387 */ /* 0x0005e20000100800 */
[----:B------:R-:W-:Y:S02]  /*15440*/  IMAD.MOV R14, RZ, RZ, -R14 ;  /* 0x000000ffff0e7224 */ /* 0x000fe400078e0a0e */
[----:B------:R-:W-:Y:S01]  /*15450*/  IMAD.MOV R4, RZ, RZ, -R0 ;  /* 0x000000ffff047224 */ /* 0x000fe200078e0a00 */
[----:B------:R-:W-:Y:S01]  /*15460*/  LOP3.LUT R5, R12, R5, RZ, 0xc0, !PT ;  /* 0x000000050c057212 */ /* 0x000fe200078ec0ff */
[----:B------:R-:W-:Y:S01]  /*15470*/  IMAD.MOV.U32 R6, RZ, RZ, 0x1 ;  /* 0x00000001ff067424 */ /* 0x000fe200078e00ff */
[----:B-1----:R-:W-:Y:S02]  /*15480*/  ISETP.NE.AND P0, PT, R3, 0x1, PT ;  /* 0x000000010300780c */ /* 0x002fe40003f05270 */
[----:B------:R-:W-:-:S05]  /*15490*/  LOP3.LUT R3, R10, R21, RZ, 0xc0, !PT ;  /* 0x000000150a037212 */ /* 0x000fca00078ec0ff */
[----:B------:R-:W-:Y:S02]  /*154a0*/  IMAD R3, R24, R0, R3 ;  /* 0x0000000018037224 */ /* 0x000fe400078e0203 */
[----:B---3--:R-:W-:-:S04]  /*154b0*/  IMAD R0, R4, R25, R15 ;  /* 0x0000001904007224 */ /* 0x008fc800078e020f */
[----:B------:R-:W-:Y:S02]  /*154c0*/  @P0 IMAD R22, R19, R14, R20 ;  /* 0x0000000e13160224 */ /* 0x000fe400078e0214 */
[----:B------:R-:W-:Y:S01]  /*154d0*/  IMAD R4, R0, R18, R5 ;  /* 0x0000001200047224 */ /* 0x000fe200078e0205 */
[----:B------:R-:W-:Y:S01]  /*154e0*/  PRMT R0, R6, 0x7610, R0 ;  /* 0x0000761006007816 */ /* 0x000fe20000000000 */
[----:B------:R-:W-:-:S05]  /*154f0*/  IMAD R3, R3, R28, R22 ;  /* 0x0000001c03037224 */ /* 0x000fca00078e0216 */
[----:B------:R-:W-:Y:S02]  /*15500*/  SEL R29, R3, R4, !P0 ;  /* 0x00000004031d7207 */ /* 0x000fe40004000000 */
[----:B------:R-:W-:-:S03]  /*15510*/  SEL R19, R4, R3, !P0 ;  /* 0x0000000304137207 */ /* 0x000fc60004000000 */
[----:B------:R2:W-:Y:S04]  /*15520*/  STL [R1+0xd8], R29 ;  /* 0x0000d81d01007387 */ /* 0x0005e80000100800 */
.L_x_510:
[----:B------:R-:W-:Y:S01]  /*15530*/  LOP3.LUT P0, RZ, R0, 0xff, RZ, 0xc0, !PT ;  /* 0x000000ff00ff7812 */ /* 0x000fe2000780c0ff */
[----:B------:R-:W-:-:S12]  /*15540*/  IMAD.MOV.U32 R18, RZ, RZ, R29 ;  /* 0x000000ffff127224 */ /* 0x000fd800078e001d */
[----:B------:R-:W-:Y:S05]  /*15550*/  @P0 BRA `(.L_x_513) ;  /* 0xfffffebc00dc0947 */ /* 0x000fea000383ffff */
[----:B------:R-:W-:Y:S05]  /*15560*/  EXIT ;  /* 0x000000000000794d */ /* 0x000fea0003800000 */
.L_x_8:
[----:B------:R-:W2:Y:S01]  /*15570*/  LDL R20, [R1+0xc0] ;  /* 0x0000c00001147983 */ /* 0x000ea20000100800 */
[----:B------:R-:W-:-:S03]  /*15580*/  ULDC.64 UR4, c[0x0][0x650] ;  /* 0x0001940000047ab9 */ /* 0x000fc60000000a00 */
[----:B------:R-:W3:Y:S01]  /*15590*/  LDL R24, [R1+0xbc] ;  /* 0x0000bc0001187983 */ /* 0x000ee20000100800 */
[----:B------:R-:W-:Y:S01]  /*155a0*/  PRMT R6, RZ, 0x7610, R6 ;  /* 0x00007610ff067816 */ /* 0x000fe20000000006 */
[----:B------:R-:W-:Y:S02]  /*155b0*/  IMAD.MOV.U32 R12, RZ, RZ, -0x1 ;  /* 0xffffffffff0c7424 */ /* 0x000fe400078e00ff */
[----:B------:R-:W-:Y:S02]  /*155c0*/  IMAD.MOV.U32 R17, RZ, RZ, -0x1 ;  /* 0xffffffffff117424 */ /* 0x000fe400078e00ff */
[----:B------:R-:W-:Y:S01]  /*155d0*/  IMAD.MOV.U32 R13, RZ, RZ, -0x1 ;  /* 0xffffffffff0d7424 */ /* 0x000fe200078e00ff */
[----:B--2---:R-:W-:-:S04]  /*155e0*/  ISETP.GE.U32.AND P0, PT, R20, UR4, PT ;  /* 0x0000000414007c0c */ /* 0x004fc8000bf06070 */
[----:B---3--:R-:W-:-:S13]  /*155f0*/  ISETP.GE.U32.AND.EX P0, PT, R24, UR5, PT, P0 ;  /* 0x0000000518007c0c */ /* 0x008fda000bf06100 */
[----:B------:R-:W-:Y:S05]  /*15600*/  @P0 BRA `(.L_x_514) ;  /* 0x0000000400340947 */ /* 0x000fea0003800000 */
        /* <DEDUP_REMOVED lines=10> */
[----:B0-----:R-:W-:-:S04]  /*156b0*/  IMAD.X R15, RZ, RZ, R24, P0 ;  /* 0x000000ffff0f7224 */ /* 0x001fc800000e0618 */
[----:B------:R-:W-:-:S04]  /*156c0*/  IMAD.WIDE.U32 R6, R15, R12, RZ ;  /* 0x0000000c0f067225 */ /* 0x000fc800078e00ff */
[----:B------:R-:W-:-:S04]  /*156d0*/  IMAD.WIDE.U32 R8, P0, R11, R13, R6 ;  /* 0x0000000d0b087225 */ /* 0x000fc80007800006 */
[----:B------:R-:W-:-:S04]  /*156e0*/  IMAD.WIDE.U32 R6, R11, R12, RZ ;  /* 0x0000000c0b067225 */ /* 0x000fc800078e00ff */
[----:B------:R-:W-:Y:S01]  /*156f0*/  IMAD.X R11, RZ, RZ, RZ, P0 ;  /* 0x000000ffff0b7224 */ /* 0x000fe200000e06ff */
[----:B------:R-:W-:Y:S01]  /*15700*/  IADD3 RZ, P0, R7, R8, RZ ;  /* 0x0000000807ff7210 */ /* 0x000fe20007f1e0ff */
[----:B------:R-:W-:-:S04]  /*15710*/  IMAD.MOV.U32 R10, RZ, RZ, R9 ;  /* 0x000000ffff0a7224 */ /* 0x000fc800078e0009 */
[----:B------:R-:W-:-:S08]  /*15720*/  IMAD.WIDE.U32.X R10, R15, R13, R10, P0 ;  /* 0x0000000d0f0a7225 */ /* 0x000fd000000e040a */
.L_x_515:
[----:B0-----:R-:W0:Y:S01]  /*15730*/  LDC.64 R22, c[0x0][0x640] ;  /* 0x00019000ff167b82 */ /* 0x001e220000000a00 */
[-CC-:B------:R-:W-:Y:S02]  /*15740*/  SHF.R.U64 R15, R10, R16.reuse, R11.reuse ;  /* 0x000000100a0f7219 */ /* 0x180fe4000000120b */
[----:B------:R-:W-:Y:S02]  /*15750*/  SHF.R.U32.HI R6, RZ, R16, R11 ;  /* 0x00000010ff067219 */ /* 0x000fe4000001160b */
[----:B------:R-:W-:-:S03]  /*15760*/  IADD3 R9, P0, RZ, -R15, RZ ;  /* 0x8000000fff097210 */ /* 0x000fc60007f1e0ff */
[----:B------:R-:W1:Y:S02]  /*15770*/  LDC R10, c[0x0][0x618] ;  /* 0x00018600ff0a7b82 */ /* 0x000e640000000800 */
[----:B------:R-:W-:Y:S02]  /*15780*/  IMAD.X R7, RZ, RZ, ~R6, P0 ;  /* 0x000000ffff077224 */ /* 0x000fe400000e0e06 */
[----:B------:R-:W-:Y:S02]  /*15790*/  IMAD.MOV.U32 R6, RZ, RZ, R20 ;  /* 0x000000ffff067224 */ /* 0x000fe400078e0014 */
[----:B------:R-:W-:Y:S02]  /*157a0*/  IMAD R8, R7, R18, RZ ;  /* 0x0000001207087224 */ /* 0x000fe400078e02ff */
[----:B------:R-:W2:Y:S01]  /*157b0*/  LDC R16, c[0x0][0x608] ;  /* 0x00018200ff107b82 */ /* 0x000ea20000000800 */
[----:B------:R-:W-:Y:S02]  /*157c0*/  IMAD.MOV.U32 R7, RZ, RZ, R24 ;  /* 0x000000ffff077224 */ /* 0x000fe400078e0018 */
[----:B------:R-:W-:-:S02]  /*157d0*/  IMAD.MOV.U32 R24, RZ, RZ, 0x1 ;  /* 0x00000001ff187424 */ /* 0x000fc400078e00ff */
[----:B------:R-:W-:-:S03]  /*157e0*/  IMAD.WIDE.U32 R6, R9, R18, R6 ;  /* 0x0000001209067225 */ /* 0x000fc600078e0006 */
[----:B------:R-:W3:Y:S01]  /*157f0*/  LDC R21, c[0x0][0x658] ;  /* 0x00019600ff157b82 */ /* 0x000ee20000000800 */
[----:B------:R-:W-:Y:S01]  /*15800*/  IMAD R9, R9, R19, R8 ;  /* 0x0000001309097224 */ /* 0x000fe200078e0208 */
[----:B0-----:R-:W-:Y:S01]  /*15810*/  ISETP.NE.U32.AND P0, PT, R22, RZ, PT ;  /* 0x000000ff1600720c */ /* 0x001fe20003f05070 */
[----:B------:R-:W-:Y:S02]  /*15820*/  IMAD.MOV.U32 R8, RZ, RZ, -0x1 ;  /* 0xffffffffff087424 */ /* 0x000fe400078e00ff */
[----:B------:R-:W-:Y:S01]  /*15830*/  IMAD.IADD R7, R7, 0x1, R9 ;  /* 0x0000000107077824 */ /* 0x000fe200078e0209 */
[----:B------:R-:W-:Y:S02]  /*15840*/  ISETP.NE.AND.EX P0, PT, R23, RZ, PT, P0 ;  /* 0x000000ff1700720c */ /* 0x000fe40003f05300 */
[----:B------:R-:W0:Y:S02]  /*15850*/  LDC R18, c[0x0][0x600] ;  /* 0x00018000ff127b82 */ /* 0x000e240000000800 */
[----:B-1----:R-:W-:-:S02]  /*15860*/  SHF.R.U64 R12, R6, R10, R7 ;  /* 0x0000000a060c7219 */ /* 0x002fc40000001207 */
[----:B------:R-:W-:-:S04]  /*15870*/  SHF.R.U32.HI R7, RZ, R10, R7 ;  /* 0x0000000aff077219 */ /* 0x000fc80000011607 */
[----:B------:R-:W1:Y:S01]  /*15880*/  LDC R19, c[0x0][0x648] ;  /* 0x00019200ff137b82 */ /* 0x000e620000000800 */
[-CC-:B--2---:R-:W-:Y:S02]  /*15890*/  SHF.R.U64 R17, R12, R16.reuse, R7.reuse ;  /* 0x000000100c117219 */ /* 0x184fe40000001207 */
[----:B------:R-:W-:-:S05]  /*158a0*/  SHF.R.U32.HI R6, RZ, R16, R7 ;  /* 0x00000010ff067219 */ /* 0x000fca0000011607 */
[----:B------:R-:W2:Y:S01]  /*158b0*/  LDC R20, c[0x0][0x638] ;  /* 0x00018e00ff147b82 */ /* 0x000ea20000000800 */
[-CC-:B---3--:R-:W-:Y:S02]  /*158c0*/  SHF.R.U64 R16, R17, R21.reuse, R6.reuse ;  /* 0x0000001511107219 */ /* 0x188fe40000001206 */
[-C--:B------:R-:W-:Y:S02]  /*158d0*/  SHF.L.U32 R8, R8, R21.reuse, RZ ;  /* 0x0000001508087219 */ /* 0x080fe400000006ff */
[----:B------:R-:W-:Y:S01]  /*158e0*/  SHF.R.U32.HI R7, RZ, R21, R6 ;  /* 0x00000015ff077219 */ /* 0x000fe20000011606 */
[----:B------:R-:W-:Y:S01]  /*158f0*/  IMAD.MOV.U32 R6, RZ, RZ, R16 ;  /* 0x000000ffff067224 */ /* 0x000fe200078e0010 */
[----:B------:R-:W-:Y:S01]  /*15900*/  LOP3.LUT R26, RZ, R8, RZ, 0x33, !PT ;  /* 0x00000008ff1a7212 */ /* 0x000fe200078e33ff */
[----:B------:R-:W3:Y:S01]  /*15910*/  LDC R25, c[0x0][0x610] ;  /* 0x00018400ff197b82 */ /* 0x000ee20000000800 */
        /* <DEDUP_REMOVED lines=11> */
.L_x_516:
[----:B------:R-:W4:Y:S01]  /*159d0*/  LDC R8, c[0x0][0x65c] ;  /* 0x00019700ff087b82 */ /* 0x000f220000000800 */
[----:B-1----:R-:W-:Y:S01]  /*159e0*/  SHF.R.U64 R6, R6, R19, R7 ;  /* 0x0000001306067219 */ /* 0x002fe20000001207 */
[----:B0-----:R-:W-:Y:S01]  /*159f0*/  VIADD R9, R18, 0xffffffff ;  /* 0xffffffff12097836 */ /* 0x001fe20000000000 */
[----:B------:R-:W-:Y:S01]  /*15a00*/  SHF.L.U32 R24, R24, R21, RZ ;  /* 0x0000001518187219 */ /* 0x000fe200000006ff */
[----:B------:R-:W-:Y:S01]  /*15a10*/  IMAD.MOV.U32 R13, RZ, RZ, R15 ;  /* 0x000000ffff0d7224 */ /* 0x000fe200078e000f */
[----:B------:R-:W-:Y:S01]  /*15a20*/  LOP3.LUT R3, R17, R26, RZ, 0xc0, !PT ;  /* 0x0000001a11037212 */ /* 0x000fe200078ec0ff */
[----:B------:R-:W-:-:S04]  /*15a30*/  IMAD.MOV R7, RZ, RZ, -R6 ;  /* 0x000000ffff077224 */ /* 0x000fc800078e0a06 */
[----:B------:R-:W-:Y:S02]  /*15a40*/  IMAD R3, R24, R6, R3 ;  /* 0x0000000618037224 */ /* 0x000fe400078e0203 */
[----:B------:R-:W-:Y:S01]  /*15a50*/  IMAD.MOV.U32 R6, RZ, RZ, 0x1 ;  /* 0x00000001ff067424 */ /* 0x000fe200078e00ff */
[----:B----4-:R-:W-:-:S13]  /*15a60*/  ISETP.NE.AND P0, PT, R8, 0x1, PT ;  /* 0x000000010800780c */ /* 0x010fda0003f05270 */
[----:B------:R-:W-:Y:S01]  /*15a70*/  @P0 IMAD R4, R5, R14, R2 ;  /* 0x0000000e05040224 */ /* 0x000fe200078e0202 */
[----:B------:R-:W-:Y:S01]  /*15a80*/  LOP3.LUT R5, R12, R9, RZ, 0xc0, !PT ;  /* 0x000000090c057212 */ /* 0x000fe200078ec0ff */
[----:B--2---:R-:W-:Y:S02]  /*15a90*/  IMAD R2, R7, R20, R16 ;  /* 0x0000001407027224 */ /* 0x004fe400078e0210 */
[----:B---3--:R-:W-:Y:S02]  /*15aa0*/  IMAD R4, R3, R25, R4 ;  /* 0x0000001903047224 */ /* 0x008fe400078e0204 */
[----:B------:R-:W-:-:S05]  /*15ab0*/  IMAD R3, R2, R18, R5 ;  /* 0x0000001202037224 */ /* 0x000fca00078e0205 */
[----:B------:R-:W-:Y:S02]  /*15ac0*/  SEL R17, R3, R4, !P0 ;  /* 0x0000000403117207 */ /* 0x000fe40004000000 */
[----:B------:R-:W-:-:S07]  /*15ad0*/  SEL R12, R4, R3, !P0 ;  /* 0x00000003040c7207 */ /* 0x000fce0004000000 */
.L_x_514:
[----:B------:R-:W-:-:S08]  /*15ae0*/  NOP ;  /* 0x0000000000007918 */ /* 0x000fd00000000000 */
[----:B0-----:R-:W0:-:S00]  /*15af0*/  USETMAXREG.DEALLOC.CTAPOOL 0x28 ;  /* 0x00000028000079c8 */ /* 0x001e0000080e0500 */
[----:B0-----:R-:W-:-:S13]  /*15b00*/  ISETP.NE.AND P0, PT, R0, RZ, PT ;  /* 0x000000ff0000720c */ /* 0x001fda0003f05270 */
[----:B------:R-:W-:Y:S05]  /*15b10*/  @P0 EXIT ;  /* 0x000000000000094d */ /* 0x000fea0003800000 */
[----:B------:R-:W-:Y:S01]  /*15b20*/  LOP3.LUT P0, RZ, R6, 0xff, RZ, 0xc0, !PT ;  /* 0x000000ff06ff7812 */ /* 0x000fe2000780c0ff */
[----:B------:R-:W-:Y:S02]  /*15b30*/  IMAD.MOV.U32 R0, RZ, RZ, 0x1 ;  /* 0x00000001ff007424 */ /* 0x000fe400078e00ff */
[----:B------:R-:W-:-:S10]  /*15b40*/  IMAD.MOV.U32 R6, RZ, RZ, RZ ;  /* 0x000000ffff067224 */ /* 0x000fd400078e00ff */
[----:B------:R-:W-:Y:S05]  /*15b50*/  @!P0 BRA `(.L_x_517) ;  /* 0x0000000c00608947 */ /* 0x000fea0003800000 */
[----:B------:R-:W2:Y:S01]  /*15b60*/  LDL R2, [R1+0xac] ;  /* 0x0000ac0001027983 */ /* 0x000ea20000100800 */
[----:B------:R-:W0:Y:S01]  /*15b70*/  LDC R0, c[0x0][0x28c] ;  /* 0x0000a300ff007b82 */ /* 0x000e220000000800 */
[----:B------:R-:W-:Y:S01]  /*15b80*/  ULDC UR5, c[0x0][0x600] ;  /* 0x0001800000057ab9 */ /* 0x000fe20000000800 */
[----:B------:R-:W-:Y:S01]  /*15b90*/  ULDC UR4, c[0x0][0xc] ;  /* 0x0000030000047ab9 */ /* 0x000fe20000000800 */
[----:B------:R-:W1:Y:S01]  /*15ba0*/  S2R R8, SR_CgaCtaId ;  /* 0x0000000000087919 */ /* 0x000e620000008800 */
[----:B------:R-:W-:Y:S01]  /*15bb0*/  UIADD3 UR16, UR5, -0x1, URZ ;  /* 0xffffffff05107890 */ /* 0x000fe2000fffe03f */
[----:B------:R-:W-:Y:S01]  /*15bc0*/  BSSY B0, `(.L_x_517) ;  /* 0x00000d1000007945 */ /* 0x000fe20003800000 */
[----:B------:R-:W-:Y:S01]  /*15bd0*/  ULDC UR6, c[0x0][0x658] ;  /* 0x0001960000067ab9 */ /* 0x000fe20000000800 */
[----:B------:R-:W-:Y:S01]  /*15be0*/  ULDC UR5, c[0x0][0x10] ;  /* 0x0000040000057ab9 */ /* 0x000fe20000000800 */
[----:B------:R-:W-:Y:S01]  /*15bf0*/  UMOV UR7, 0xffffffff ;  /* 0xffffffff00077882 */ /* 0x000fe20000000000 */
[----:B------:R-:W-:Y:S01]  /*15c00*/  UMOV UR8, 0x1 ;  /* 0x0000000100087882 */ /* 0x000fe20000000000 */
[----:B------:R-:W-:Y:S01]  /*15c10*/  UIMAD.WIDE.U32 UR4, UR4, UR5, URZ ;  /* 0x00000005040472a5 */ /* 0x000fe2000f8e003f */
[----:B------:R-:W-:Y:S01]  /*15c20*/  IMAD.MOV.U32 R9, RZ, RZ, 0x1 ;  /* 0x00000001ff097424 */ /* 0x000fe200078e00ff */
[----:B------:R-:W-:Y:S01]  /*15c30*/  USHF.L.U32 UR7, UR7, UR6, URZ ;  /* 0x0000000607077299 */ /* 0x000fe2000800063f */
[----:B------:R-:W-:Y:S01]  /*15c40*/  IMAD.MOV.U32 R6, RZ, RZ, RZ ;  /* 0x000000ffff067224 */ /* 0x000fe200078e00ff */
[----:B------:R-:W-:-:S02]  /*15c50*/  USHF.L.U32 UR18, UR8, UR6, URZ ;  /* 0x0000000608127299 */ /* 0x000fc4000800063f */
[----:B------:R-:W-:Y:S01]  /*15c60*/  ULOP3.LUT UR17, URZ, UR7, URZ, 0x33, !UPT ;  /* 0x000000073f117292 */ /* 0x000fe2000f8e333f */
[----:B------:R-:W-:Y:S01]  /*15c70*/  ULDC UR6, c[0x0][0x14] ;  /* 0x0000050000067ab9 */ /* 0x000fe20000000800 */
[----:B------:R-:W-:Y:S01]  /*15c80*/  ULDC.64 UR22, c[0x0][0x198] ;  /* 0x0000660000167ab9 */ /* 0x000fe20000000a00 */
[----:B------:R-:W-:Y:S02]  /*15c90*/  UIMAD.WIDE.U32 UR20, UR4, UR6, URZ ;  /* 0x00000006041472a5 */ /* 0x000fe4000f8e003f */
[----:B------:R-:W-:Y:S01]  /*15ca0*/  UIMAD UR13, UR5, UR6, URZ ;  /* 0x00000006050d72a4 */ /* 0x000fe2000f8e023f */
[----:B0-----:R-:W-:-:S03]  /*15cb0*/  VIADD R0, R0, 0xf ;  /* 0x0000000f00007836 */ /* 0x001fc60000000000 */
[----:B------:R-:W-:Y:S02]  /*15cc0*/  UIADD3 UR13, UR21, UR13, URZ ;  /* 0x0000000d150d7290 */ /* 0x000fe4000fffe03f */
[----:B------:R-:W-:-:S04]  /*15cd0*/  SHF.R.S32.HI R3, RZ, 0x1f, R0 ;  /* 0x0000001fff037819 */ /* 0x000fc80000011400 */
[----:B------:R-:W-:Y:S01]  /*15ce0*/  LEA.HI R3, R3, R0, RZ, 0x4 ;  /* 0x0000000003037211 */ /* 0x000fe200078f20ff */
[----:B------:R-:W-:Y:S01]  /*15cf0*/  IMAD.MOV.U32 R0, RZ, RZ, 0x1 ;  /* 0x00000001ff007424 */ /* 0x000fe200078e00ff */
[----:B-1----:R-:W-:Y:S02]  /*15d00*/  LOP3.LUT R8, R8, 0x1, RZ, 0xc0, !PT ;  /* 0x0000000108087812 */ /* 0x002fe400078ec0ff */
[----:B------:R-:W-:-:S05]  /*15d10*/  SHF.R.S32.HI R7, RZ, 0x4, R3 ;  /* 0x00000004ff077819 */ /* 0x000fca0000011403 */
[----:B------:R-:W-:Y:S01]  /*15d20*/  VIADD R10, R7, 0x1 ;  /* 0x00000001070a7836 */ /* 0x000fe20000000000 */
[----:B--2---:R-:W-:-:S07]  /*15d30*/  LOP3.LUT R11, R2, 0x2, RZ, 0xfc, !PT ;  /* 0x00000002020b7812 */ /* 0x004fce00078efcff */
.L_x_528:
[----:B------:R-:W-:-:S03]  /*15d40*/  UMOV UR4, 0xffffffff ;  /* 0xffffffff00047882 */ /* 0x000fc60000000000 */
[----:B------:R-:W-:Y:S05]  /*15d50*/  BRA.DIV UR4, `(.L_x_518) ;  /* 0x0000001604807947 */ /* 0x000fea000b800000 */
[----:B------:R-:W-:-:S13]  /*15d60*/  ELECT P6, URZ, PT ;  /* 0x00000000003f782f */ /* 0x000fda00038c0000 */
.L_x_551:
[----:B------:R-:W0:Y:S01]  /*15d70*/  LDC R2, c[0x0][0x28c] ;  /* 0x0000a300ff027b82 */ /* 0x000e220000000800 */
[----:B------:R-:W-:Y:S01]  /*15d80*/  BSSY B1, `(.L_x_519) ;  /* 0x000003b000017945 */ /* 0x000fe20003800000 */
[----:B0-----:R-:W-:-:S13]  /*15d90*/  ISETP.LT.OR P6, PT, R2, 0x1, !P6 ;  /* 0x000000010200780c */ /* 0x001fda00077c1670 */
[----:B------:R-:W-:Y:S05]  /*15da0*/  @P6 BRA `(.L_x_520) ;  /* 0x0000000000e06947 */ /* 0x000fea0003800000 */
[----:B------:R-:W-:Y:S02]  /*15db0*/  IMAD R17, R17, 0x2, R8 ;  /* 0x0000000211117824 */ /* 0x000fe400078e0208 */
[----:B------:R-:W-:Y:S02]  /*15dc0*/  IMAD R14, R12, 0xc0, RZ ;  /* 0x000000c00c0e7824 */ /* 0x000fe400078e02ff */
[----:B------:R-:W-:Y:S02]  /*15dd0*/  IMAD.MOV.U32 R18, RZ, RZ, RZ ;  /* 0x000000ffff127224 */ /* 0x000fe400078e00ff */
[----:B------:R-:W-:Y:S02]  /*15de0*/  IMAD.MOV.U32 R2, RZ, RZ, R10 ;  /* 0x000000ffff027224 */ /* 0x000fe400078e000a */
[----:B------:R-:W-:Y:S02]  /*15df0*/  IMAD.MOV.U32 R3, RZ, RZ, R0 ;  /* 0x000000ffff037224 */ /* 0x000fe400078e0000 */
[----:B------:R-:W-:-:S02]  /*15e00*/  IMAD.MOV.U32 R5, RZ, RZ, R6 ;  /* 0x000000ffff057224 */ /* 0x000fc400078e0006 */
[----:B------:R-:W-:-:S07]  /*15e10*/  IMAD R17, R17, 0x78, RZ ;  /* 0x0000007811117824 */ /* 0x000fce00078e02ff */
.L_x_523:
[----:B------:R-:W0:Y:S01]  /*15e20*/  S2R R15, SR_CgaCtaId ;  /* 0x00000000000f7919 */ /* 0x000e220000008800 */
[----:B------:R-:W-:Y:S01]  /*15e30*/  MOV R4, 0x400 ;  /* 0x0000040000047802 */ /* 0x000fe20000000f00 */
[----:B------:R-:W1:Y:S03]  /*15e40*/  S2R R12, SR_TID.X ;  /* 0x00000000000c7919 */ /* 0x000e660000002100 */
[----:B0-----:R-:W-:Y:S02]  /*15e50*/  LEA R16, R15, R4, 0x18 ;  /* 0x000000040f107211 */ /* 0x001fe400078ec0ff */
[----:B------:R-:W-:Y:S02]  /*15e60*/  SHF.L.U32 R4, R3, 0x1f, RZ ;  /* 0x0000001f03047819 */ /* 0x000fe400000006ff */
[----:B-1----:R-:W-:Y:S01]  /*15e70*/  LOP3.LUT P1, RZ, R12, 0x7f, RZ, 0xc0, !PT ;  /* 0x0000007f0cff7812 */ /* 0x002fe2000782c0ff */
[----:B------:R-:W-:-:S04]  /*15e80*/  IMAD R15, R5, 0x8, R16 ;  /* 0x00000008050f7824 */ /* 0x000fc800078e0210 */
[----:B------:R-:W0:Y:S08]  /*15e90*/  SYNCS.PHASECHK.TRANS64.TRYWAIT P0, [R15+URZ+0x80], R4 ;  /* 0x000080040f0075a7 */ /* 0x000e30000800017f */
[----:B------:R-:W1:Y:S01]  /*15ea0*/  @!P1 LDC R12, c[0x0][0x500] ;  /* 0x00014000ff0c9b82 */ /* 0x000e620000000800 */
[----:B0-----:R-:W-:Y:S05]  /*15eb0*/  @!P0 BRA `(.L_x_521) ;  /* 0x0000001400488947 */ /* 0x001fea0003800000 */
.L_x_552:
[----:B0-----:R-:W-:Y:S01]  /*15ec0*/  PRMT R4, R11, 0x9910, RZ ;  /* 0x000099100b047816 */ /* 0x001fe200000000ff */
[----:B-1----:R0:W-:Y:S03]  /*15ed0*/  @!P1 SYNCS.ARRIVE.TRANS64 RZ, [R15+URZ], R12 ;  /* 0x0000000c0fff99a7 */ /* 0x0021e6000800003f */
[----:B------:R-:W-:-:S13]  /*15ee0*/  ISETP.NE.AND P0, PT, R4, 0x2, PT ;  /* 0x000000020400780c */ /* 0x000fda0003f05270 */
[----:B0-----:R-:W-:Y:S05]  /*15ef0*/  @P0 BRA `(.L_x_522) ;  /* 0x0000000000040947 */ /* 0x001fea0003800000 */
[----:B------:R-:W-:Y:S01]  /*15f00*/  BPT.TRAP 0x1 ;  /* 0x000000040000795c */ /* 0x000fe20000300000 */
.L_x_522:
[----:B------:R-:W-:Y:S01]  /*15f10*/  IMAD R4, R5, 0x2, R8 ;  /* 0x0000000205047824 */ /* 0x000fe200078e0208 */
[----:B------:R-:W-:Y:S01]  /*15f20*/  R2UR UR9, R15 ;  /* 0x000000000f0972ca */ /* 0x000fe200000e0000 */
[--C-:B------:R-:W-:Y:S01]  /*15f30*/  IMAD R12, R5, 0x1800, R16.reuse ;  /* 0x00001800050c7824 */ /* 0x100fe200078e0210 */
[----:B------:R-:W-:Y:S01]  /*15f40*/  UIADD3 UR4, UP0, UR22, 0xf0, URZ ;  /* 0x000000f016047890 */ /* 0x000fe2000ff1e03f */
[----:B------:R-:W-:Y:S01]  /*15f50*/  IMAD R4, R4, 0x780, RZ ;  /* 0x0000078004047824 */ /* 0x000fe200078e02ff */
[----:B------:R-:W-:Y:S01]  /*15f60*/  R2UR UR11, R14 ;  /* 0x000000000e0b72ca */ /* 0x000fe200000e0000 */
[----:B------:R-:W-:Y:S01]  /*15f70*/  VIADD R2, R2, 0xffffffff ;  /* 0xffffffff02027836 */ /* 0x000fe20000000000 */
[----:B------:R-:W-:Y:S01]  /*15f80*/  R2UR UR5, R12 ;  /* 0x000000000c0572ca */ /* 0x000fe200000e0000 */
[----:B------:R-:W-:Y:S01]  /*15f90*/  IMAD R4, R4, 0x2, R16 ;  /* 0x0000000204047824 */ /* 0x000fe200078e0210 */
[----:B------:R-:W-:Y:S01]  /*15fa0*/  R2UR UR10, R18 ;  /* 0x00000000120a72ca */ /* 0x000fe200000e0000 */
[----:B------:R-:W-:Y:S01]  /*15fb0*/  UIADD3 UR24, UP1, UR22, 0x1f0, URZ ;  /* 0x000001f016187890 */ /* 0x000fe2000ff3e03f */
[----:B------:R-:W-:Y:S01]  /*15fc0*/  R2UR UR12, R13 ;  /* 0x000000000d0c72ca */ /* 0x000fe200000e0000 */
[----:B------:R-:W-:Y:S01]  /*15fd0*/  VIADD R5, R5, 0x1 ;  /* 0x0000000105057836 */ /* 0x000fe20000000000 */
[----:B------:R-:W-:Y:S01]  /*15fe0*/  R2UR UR8, R4 ;  /* 0x00000000040872ca */ /* 0x000fe200000e0000 */
[----:B------:R-:W-:Y:S01]  /*15ff0*/  UIADD3.X UR25, URZ, UR23, URZ, UP1, !UPT ;  /* 0x000000173f197290 */ /* 0x000fe20008ffe43f */
[----:B------:R-:W-:Y:S01]  /*16000*/  R2UR UR19, R17 ;  /* 0x00000000111372ca */ /* 0x000fe200000e0000 */
[----:B------:R-:W-:Y:S01]  /*16010*/  UMOV UR6, 0x0 ;  /* 0x0000000000067882 */ /* 0x000fe20000000000 */
[----:B------:R-:W-:Y:S01]  /*16020*/  ISETP.GT.AND P1, PT, R2, 0x1, PT ;  /* 0x000000010200780c */ /* 0x000fe20003f24270 */
[----:B------:R-:W-:Y:S01]  /*16030*/  UMOV UR7, 0x10000000 ;  /* 0x1000000000077882 */ /* 0x000fe20000000000 */
[C---:B------:R-:W-:Y:S01]  /*16040*/  ISETP.NE.AND P0, PT, R5.reuse, 0x10, PT ;  /* 0x000000100500780c */ /* 0x040fe20003f05270 */
[----:B------:R-:W-:Y:S01]  /*16050*/  UIADD3 UR14, UR5, 0x200, URZ ;  /* 0x00000200050e7890 */ /* 0x000fe2000fffe03f */
[----:B------:R-:W-:Y:S01]  /*16060*/  VIADD R18, R18, 0x10 ;  /* 0x0000001012127836 */ /* 0x000fe20000000000 */
[----:B------:R-:W-:Y:S01]  /*16070*/  UIADD3.X UR5, URZ, UR23, URZ, UP0, !UPT ;  /* 0x000000173f057290 */ /* 0x000fe200087fe43f */
[----:B------:R-:W-:Y:S01]  /*16080*/  SEL R4, RZ, 0x1, P0 ;  /* 0x00000001ff047807 */ /* 0x000fe20000000000 */
[----:B------:R-:W-:Y:S01]  /*16090*/  UMOV UR26, 0x30000 ;  /* 0x00030000001a7882 */ /* 0x000fe20000000000 */
[----:B------:R-:W-:Y:S01]  /*160a0*/  SEL R5, R5, RZ, P0 ;  /* 0x000000ff05057207 */ /* 0x000fe20000000000 */
[----:B------:R-:W-:Y:S01]  /*160b0*/  UIADD3 UR15, UR8, 0x18200, URZ ;  /* 0x00018200080f7890 */ /* 0x000fe2000fffe03f */
[----:B------:R-:W-:-:S02]  /*160c0*/  LOP3.LUT R3, R3, R4, RZ, 0x3c, !PT ;  /* 0x0000000403037212 */ /* 0x000fc400078e3cff */
[----:B------:R-:W-:Y:S02]  /*160d0*/  UMOV UR8, UR14 ;  /* 0x0000000e00087c82 */ /* 0x000fe40008000000 */
[----:B------:R0:W-:Y:S02]  /*160e0*/  UTMALDG.3D [UR8], [UR4], desc[UR6] ;  /* 0x00000608040075b4 */ /* 0x0001e40008011000 */
[----:B0-----:R-:W-:Y:S01]  /*160f0*/  UMOV UR8, UR15 ;  /* 0x0000000f00087c82 */ /* 0x001fe20008000000 */
[----:B------:R-:W-:Y:S02]  /*16100*/  UMOV UR11, UR19 ;  /* 0x00000013000b7c82 */ /* 0x000fe40008000000 */
[----:B------:R0:W-:Y:S02]  /*16110*/  UTMALDG.3D.MULTICAST [UR8], [UR24], UR26, desc[UR6] ;  /* 0x00000608180073b4 */ /* 0x0001e4000801181a */
[----:B0-----:R-:W-:Y:S05]  /*16120*/  @P1 BRA `(.L_x_523) ;  /* 0xfffffffc003c1947 */ /* 0x001fea000383ffff */
.L_x_520:
[----:B------:R-:W-:Y:S05]  /*16130*/  BSYNC B1 ;  /* 0x0000000000017941 */ /* 0x000fea0003800000 */
.L_x_519:
[----:B------:R-:W2:Y:S01]  /*16140*/  LDL.LU R20, [R1+0xbc] ;  /* 0x0000bc0001147983 */ /* 0x000ea20000300800 */
[----:B------:R-:W-:Y:S01]  /*16150*/  LOP3.LUT P1, RZ, R9, 0xff, RZ, 0xc0, !PT ;  /* 0x000000ff09ff7812 */ /* 0x000fe2000782c0ff */
[C---:B------:R-:W-:Y:S01]  /*16160*/  IMAD.IADD R6, R7.reuse, 0x1, R6 ;  /* 0x0000000107067824 */ /* 0x040fe200078e0206 */
[----:B------:R-:W-:Y:S01]  /*16170*/  ULDC.64 UR4, c[0x0][0x650] ;  /* 0x0001940000047ab9 */ /* 0x000fe20000000a00 */
[----:B------:R-:W3:Y:S01]  /*16180*/  LDL.LU R19, [R1+0xc0] ;  /* 0x0000c00001137983 */ /* 0x000ee20000300800 */
[----:B------:R-:W-:Y:S01]  /*16190*/  BSSY B1, `(.L_x_524) ;  /* 0x0000071000017945 */ /* 0x000fe20003800000 */
[----:B------:R-:W-:Y:S01]  /*161a0*/  IMAD.MOV.U32 R12, RZ, RZ, -0x1 ;  /* 0xffffffffff0c7424 */ /* 0x000fe200078e00ff */
[----:B------:R-:W-:Y:S01]  /*161b0*/  ISETP.GT.U32.AND P0, PT, R6, 0xf, PT ;  /* 0x0000000f0600780c */ /* 0x000fe20003f04070 */
[----:B------:R-:W-:Y:S01]  /*161c0*/  IMAD.MOV.U32 R17, RZ, RZ, -0x1 ;  /* 0xffffffffff117424 */ /* 0x000fe200078e00ff */
[----:B------:R-:W-:Y:S01]  /*161d0*/  SHF.R.U32.HI R2, RZ, 0x4, R6 ;  /* 0x00000004ff027819 */ /* 0x000fe20000011606 */
[----:B------:R-:W-:Y:S01]  /*161e0*/  IMAD.MOV.U32 R13, RZ, RZ, -0x1 ;  /* 0xffffffffff0d7424 */ /* 0x000fe200078e00ff */
[----:B------:R-:W-:-:S02]  /*161f0*/  ISETP.LT.U32.AND P0, PT, R7, 0x10, P0 ;  /* 0x000000100700780c */ /* 0x000fc40000701070 */
[----:B------:R-:W-:Y:S01]  /*16200*/  LOP3.LUT R2, R2, 0x1, RZ, 0xc0, !PT ;  /* 0x0000000102027812 */ /* 0x000fe200078ec0ff */
[----:B------:R-:W0:Y:S01]  /*16210*/  @P1 S2R R4, SR_CgaCtaId ;  /* 0x0000000000041919 */ /* 0x000e220000008800 */
[----:B------:R-:W-:Y:S02]  /*16220*/  @P1 MOV R3, 0x400 ;  /* 0x0000040000031802 */ /* 0x000fe40000000f00 */
[----:B------:R-:W-:Y:S02]  /*16230*/  LOP3.LUT R6, R6, 0xf, RZ, 0xc0, !PT ;  /* 0x0000000f06067812 */ /* 0x000fe400078ec0ff */
[----:B------:R-:W-:Y:S02]  /*16240*/  PRMT R9, RZ, 0x7610, R9 ;  /* 0x00007610ff097816 */ /* 0x000fe40000000009 */
[----:B0-----:R-:W-:-:S04]  /*16250*/  @P1 LEA R3, R4, R3, 0x18 ;  /* 0x0000000304031211 */ /* 0x001fc800078ec0ff */
[----:B------:R0:W-:Y:S01]  /*16260*/  @P1 SYNCS.ARRIVE.TRANS64.A1T0 RZ, [R3+URZ+0x118], RZ ;  /* 0x000118ff03ff19a7 */ /* 0x0001e2000810003f */
[----:B------:R-:W-:-:S04]  /*16270*/  ISETP.NE.U32.AND P1, PT, R2, 0x1, PT ;  /* 0x000000010200780c */ /* 0x000fc80003f25070 */
[----:B------:R-:W-:Y:S02]  /*16280*/  ISETP.GT.U32.AND P1, PT, R7, 0xf, !P1 ;  /* 0x0000000f0700780c */ /* 0x000fe40004f24070 */
[----:B0-----:R-:W-:Y:S02]  /*16290*/  SEL R3, RZ, 0x1, !P0 ;  /* 0x00000001ff037807 */ /* 0x001fe40004000000 */
[----:B------:R-:W-:-:S04]  /*162a0*/  SEL R2, RZ, 0x1, !P1 ;  /* 0x00000001ff027807 */ /* 0x000fc80004800000 */
[----:B------:R-:W-:Y:S02]  /*162b0*/  LOP3.LUT R0, R2, R0, R3, 0x96, !PT ;  /* 0x0000000002007212 */ /* 0x000fe400078e9603 */
[----:B------:R-:W-:Y:S02]  /*162c0*/  PRMT R2, RZ, 0x7610, R2 ;  /* 0x00007610ff027816 */ /* 0x000fe40000000002 */
[----:B---3--:R-:W-:-:S04]  /*162d0*/  IADD3 R19, P2, R19, UR20, RZ ;  /* 0x0000001413137c10 */ /* 0x008fc8000ff5e0ff */
[----:B--2---:R-:W-:Y:S01]  /*162e0*/  IADD3.X R20, R20, UR13, RZ, P2, !PT ;  /* 0x0000000d14147c10 */ /* 0x004fe200097fe4ff */
[----:B------:R0:W-:Y:S01]  /*162f0*/  STL [R1+0xc0], R19 ;  /* 0x0000c01301007387 */ /* 0x0001e20000100800 */
[----:B------:R-:W-:-:S03]  /*16300*/  ISETP.GE.U32.AND P2, PT, R19, UR4, PT ;  /* 0x0000000413007c0c */ /* 0x000fc6000bf46070 */
[----:B------:R0:W-:Y:S01]  /*16310*/  STL [R1+0xbc], R20 ;  /* 0x0000bc1401007387 */ /* 0x0001e20000100800 */
[----:B------:R-:W-:-:S13]  /*16320*/  ISETP.GE.U32.AND.EX P0, PT, R20, UR5, PT, P2 ;  /* 0x0000000514007c0c */ /* 0x000fda000bf06120 */
[----:B0-----:R-:W-:Y:S05]  /*16330*/  @P0 BRA `(.L_x_525) ;  /* 0x0000000400580947 */ /* 0x001fea0003800000 */
[----:B------:R-:W0:Y:S01]  /*16340*/  S2R R14, SR_CTAID.X ;  /* 0x00000000000e7919 */ /* 0x000e220000002500 */
[----:B------:R-:W-:Y:S01]  /*16350*/  ULDC.64 UR4, c[0x0][0x628] ;  /* 0x00018a0000047ab9 */ /* 0x000fe20000000a00 */
[----:B------:R-:W1:Y:S01]  /*16360*/  LDC R15, c[0x0][0x144] ;  /* 0x00005100ff0f7b82 */ /* 0x000e620000000800 */
[----:B------:R-:W-:Y:S01]  /*16370*/  ISETP.NE.U32.AND P0, PT, RZ, UR4, PT ;  /* 0x00000004ff007c0c */ /* 0x000fe2000bf05070 */
[----:B------:R-:W2:Y:S01]  /*16380*/  S2R R12, SR_CTAID.Y ;  /* 0x00000000000c7919 */ /* 0x000ea20000002600 */
[----:B------:R-:W-:Y:S01]  /*16390*/  ULDC UR7, c[0x0][0x630] ;  /* 0x00018c0000077ab9 */ /* 0x000fe20000000800 */
[----:B------:R-:W-:Y:S01]  /*163a0*/  ULDC UR8, c[0x0][0x150] ;  /* 0x0000540000087ab9 */ /* 0x000fe20000000800 */
[----:B------:R-:W-:Y:S01]  /*163b0*/  ISETP.NE.AND.EX P0, PT, RZ, UR5, PT, P0 ;  /* 0x00000005ff007c0c */ /* 0x000fe2000bf05300 */
[----:B------:R-:W-:Y:S02]  /*163c0*/  IMAD.MOV.U32 R2, RZ, RZ, R19 ;  /* 0x000000ffff027224 */ /* 0x000fe400078e0013 */
[----:B------:R-:W-:Y:S01]  /*163d0*/  IMAD.MOV.U32 R3, RZ, RZ, R20 ;  /* 0x000000ffff037224 */ /* 0x000fe200078e0014 */
[----:B0-----:R-:W-:-:S09]  /*163e0*/  I2FP.F32.U32 R16, R14 ;  /* 0x0000000e00107245 */ /* 0x001fd20000201000 */
[----:B------:R-:W-:Y:S05]  /*163f0*/  @!P0 BRA `(.L_x_526) ;  /* 0x0000000000288947 */ /* 0x000fea0003800000 */
[----:B------:R-:W-:Y:S02]  /*16400*/  ULDC UR6, c[0x0][0x634] ;  /* 0x00018d0000067ab9 */ /* 0x000fe40000000800 */
[----:B------:R-:W-:-:S05]  /*16410*/  IADD3 R3, P0, R19, UR6, RZ ;  /* 0x0000000613037c10 */ /* 0x000fca000ff1e0ff */
[----:B------:R-:W-:-:S04]  /*16420*/  IMAD.X R13, RZ, RZ, R20, P0 ;  /* 0x000000ffff0d7224 */ /* 0x000fc800000e0614 */
[----:B------:R-:W-:-:S04]  /*16430*/  IMAD.WIDE.U32 R4, R13, UR4, RZ ;  /* 0x000000040d047c25 */ /* 0x000fc8000f8e00ff */
[----:B------:R-:W-:-:S04]  /*16440*/  IMAD.WIDE.U32 R4, P0, R3, UR5, R4 ;  /* 0x0000000503047c25 */ /* 0x000fc8000f800004 */
[----:B------:R-:W-:-:S04]  /*16450*/  IMAD.WIDE.U32 R2, R3, UR4, RZ ;  /* 0x0000000403027c25 */ /* 0x000fc8000f8e00ff */
[----:B------:R-:W-:Y:S01]  /*16460*/  IMAD.MOV.U32 R2, RZ, RZ, R5 ;  /* 0x000000ffff027224 */ /* 0x000fe200078e0005 */
[----:B------:R-:W-:Y:S01]  /*16470*/  IADD3 RZ, P1, R3, R4, RZ ;  /* 0x0000000403ff7210 */ /* 0x000fe20007f3e0ff */
[----:B------:R-:W-:-:S04]  /*16480*/  IMAD.X R3, RZ, RZ, RZ, P0 ;  /* 0x000000ffff037224 */ /* 0x000fc800000e06ff */
[----:B------:R-:W-:-:S08]  /*16490*/  IMAD.WIDE.U32.X R2, R13, UR5, R2, P1 ;  /* 0x000000050d027c25 */ /* 0x000fd000088e0402 */
.L_x_526:
[----:B------:R-:W-:Y:S01]  /*164a0*/  FMUL R16, R16, UR8 ;  /* 0x0000000810107c20 */ /* 0x000fe20008400000 */
[--C-:B------:R-:W-:Y:S01]  /*164b0*/  SHF.R.U64 R13, R2, UR7, R3.reuse ;  /* 0x00000007020d7c19 */ /* 0x100fe20008001203 */
[----:B------:R-:W-:Y:S01]  /*164c0*/  ULDC.64 UR4, c[0x0][0x620] ;  /* 0x0001880000047ab9 */ /* 0x000fe20000000a00 */
[----:B------:R-:W-:Y:S01]  /*164d0*/  SHF.R.U32.HI R2, RZ, UR7, R3 ;  /* 0x00000007ff027c19 */ /* 0x000fe20008011603 */
[----:B------:R-:W-:Y:S01]  /*164e0*/  IMAD.MOV.U32 R3, RZ, RZ, R20 ;  /* 0x000000ffff037224 */ /* 0x000fe200078e0014 */
[----:B------:R-:W-:Y:S01]  /*164f0*/  IADD3 R17, P0, RZ, -R13, RZ ;  /* 0x8000000dff117210 */ /* 0x000fe20007f1e0ff */
[----:B------:R-:W0:Y:S01]  /*16500*/  F2I.U32.TRUNC.NTZ R16, R16 ;  /* 0x0000001000107305 */ /* 0x000e22000020f000 */
[----:B------:R-:W-:-:S03]  /*16510*/  ULDC.64 UR6, c[0x0][0x640] ;  /* 0x0001900000067ab9 */ /* 0x000fc60000000a00 */
[----:B------:R-:W-:Y:S01]  /*16520*/  IMAD.X R2, RZ, RZ, ~R2, P0 ;  /* 0x000000ffff027224 */ /* 0x000fe200000e0e02 */
[----:B------:R-:W-:-:S03]  /*16530*/  ISETP.NE.U32.AND P0, PT, RZ, UR6, PT ;  /* 0x00000006ff007c0c */ /* 0x000fc6000bf05070 */
[----:B------:R-:W-:Y:S01]  /*16540*/  IMAD R2, R2, UR4, RZ ;  /* 0x0000000402027c24 */ /* 0x000fe2000f8e02ff */
[----:B------:R-:W-:-:S03]  /*16550*/  ISETP.NE.AND.EX P0, PT, RZ, UR7, PT, P0 ;  /* 0x00000007ff007c0c */ /* 0x000fc6000bf05300 */
[C---:B------:R-:W-:Y:S01]  /*16560*/  IMAD R5, R17.reuse, UR5, R2 ;  /* 0x0000000511057c24 */ /* 0x040fe2000f8e0202 */
[----:B------:R-:W-:Y:S01]  /*16570*/  ULDC UR5, c[0x0][0x154] ;  /* 0x0000550000057ab9 */ /* 0x000fe20000000800 */
[----:B------:R-:W-:Y:S02]  /*16580*/  IMAD.MOV.U32 R2, RZ, RZ, R19 ;  /* 0x000000ffff027224 */ /* 0x000fe400078e0013 */
[----:B0-----:R-:W-:Y:S02]  /*16590*/  IMAD.MOV R4, RZ, RZ, -R16 ;  /* 0x000000ffff047224 */ /* 0x001fe400078e0a10 */
[----:B------:R-:W-:Y:S01]  /*165a0*/  IMAD.WIDE.U32 R2, R17, UR4, R2 ;  /* 0x0000000411027c25 */ /* 0x000fe2000f8e0002 */
[----:B------:R-:W-:-:S03]  /*165b0*/  ULDC UR4, c[0x0][0x618] ;  /* 0x0001860000047ab9 */ /* 0x000fc60000000800 */
[----:B-1----:R-:W-:Y:S01]  /*165c0*/  IMAD R14, R15, R4, R14 ;  /* 0x000000040f0e7224 */ /* 0x002fe200078e020e */
[----:B--2---:R-:W-:Y:S01]  /*165d0*/  I2FP.F32.U32 R4, R12 ;  /* 0x0000000c00047245 */ /* 0x004fe20000201000 */
[----:B------:R-:W-:Y:S01]  /*165e0*/  IMAD.IADD R3, R3, 0x1, R5 ;  /* 0x0000000103037824 */ /* 0x000fe200078e0205 */
[----:B------:R-:W0:Y:S03]  /*165f0*/  LDC R15, c[0x0][0x148] ;  /* 0x00005200ff0f7b82 */ /* 0x000e260000000800 */
[----:B------:R-:W-:Y:S01]  /*16600*/  FMUL R4, R4, UR5 ;  /* 0x0000000504047c20 */ /* 0x000fe20008400000 */
[--C-:B------:R-:W-:Y:S02]  /*16610*/  SHF.R.U64 R16, R2, UR4, R3.reuse ;  /* 0x0000000402107c19 */ /* 0x100fe40008001203 */
[----:B------:R-:W-:Y:S01]  /*16620*/  SHF.R.U32.HI R3, RZ, UR4, R3 ;  /* 0x00000004ff037c19 */ /* 0x000fe20008011603 */
[----:B------:R-:W-:Y:S01]  /*16630*/  ULDC UR4, c[0x0][0x608] ;  /* 0x0001820000047ab9 */ /* 0x000fe20000000800 */
[----:B------:R1:W2:Y:S02]  /*16640*/  F2I.U32.TRUNC.NTZ R19, R4 ;  /* 0x0000000400137305 */ /* 0x0002a4000020f000 */
[----:B------:R-:W-:-:S02]  /*16650*/  SHF.R.U64 R18, R16, UR4, R3 ;  /* 0x0000000410127c19 */ /* 0x000fc40008001203 */
[----:B------:R-:W-:Y:S01]  /*16660*/  SHF.R.U32.HI R3, RZ, UR4, R3 ;  /* 0x00000004ff037c19 */ /* 0x000fe20008011603 */
[----:B------:R-:W-:-:S03]  /*16670*/  ULDC UR4, c[0x0][0x658] ;  /* 0x0001960000047ab9 */ /* 0x000fc60000000800 */
[--C-:B------:R-:W-:Y:S02]  /*16680*/  SHF.R.U64 R17, R18, UR4, R3.reuse ;  /* 0x0000000412117c19 */ /* 0x100fe40008001203 */
[----:B------:R-:W-:-:S03]  /*16690*/  SHF.R.U32.HI R21, RZ, UR4, R3 ;  /* 0x00000004ff157c19 */ /* 0x000fc60008011603 */
[----:B------:R-:W-:Y:S02]  /*166a0*/  IMAD.MOV.U32 R2, RZ, RZ, R17 ;  /* 0x000000ffff027224 */ /* 0x000fe400078e0011 */
[----:B------:R-:W-:Y:S01]  /*166b0*/  IMAD.MOV.U32 R3, RZ, RZ, R21 ;  /* 0x000000ffff037224 */ /* 0x000fe200078e0015 */
[----:B-12---:R-:W-:Y:S06]  /*166c0*/  @!P0 BRA `(.L_x_527) ;  /* 0x0000000000288947 */ /* 0x006fec0003800000 */
        /* <DEDUP_REMOVED lines=10> */
.L_x_527:
[----:B------:R-:W1:Y:S01]  /*16770*/  LDC R4, c[0x0][0x65c] ;  /* 0x00019700ff047b82 */ /* 0x000e620000000800 */
[----:B------:R-:W-:Y:S01]  /*16780*/  ULDC UR4, c[0x0][0x648] ;  /* 0x0001920000047ab9 */ /* 0x000fe20000000800 */
[----:B------:R-:W-:Y:S01]  /*16790*/  LOP3.LUT R18, R18, UR17, RZ, 0xc0, !PT ;  /* 0x0000001112127c12 */ /* 0x000fe2000f8ec0ff */
[----:B------:R-:W-:Y:S01]  /*167a0*/  IMAD.MOV R19, RZ, RZ, -R19 ;  /* 0x000000ffff137224 */ /* 0x000fe200078e0a13 */
[----:B------:R-:W-:Y:S01]  /*167b0*/  SHF.R.U64 R3, R2, UR4, R3 ;  /* 0x0000000402037c19 */ /* 0x000fe20008001203 */
[----:B------:R-:W-:Y:S01]  /*167c0*/  ULDC UR4, c[0x0][0x638] ;  /* 0x00018e0000047ab9 */ /* 0x000fe20000000800 */
[----:B------:R-:W-:Y:S01]  /*167d0*/  LOP3.LUT R16, R16, UR16, RZ, 0xc0, !PT ;  /* 0x0000001010107c12 */ /* 0x000fe2000f8ec0ff */
[----:B------:R-:W-:Y:S02]  /*167e0*/  ULDC UR5, c[0x0][0x610] ;  /* 0x0001840000057ab9 */ /* 0x000fe40000000800 */
[----:B------:R-:W-:Y:S02]  /*167f0*/  IMAD.MOV R2, RZ, RZ, -R3 ;  /* 0x000000ffff027224 */ /* 0x000fe400078e0a03 */
[----:B------:R-:W-:-:S02]  /*16800*/  IMAD R3, R3, UR18, R18 ;  /* 0x0000001203037c24 */ /* 0x000fc4000f8e0212 */
[----:B------:R-:W-:Y:S01]  /*16810*/  IMAD R17, R2, UR4, R17 ;  /* 0x0000000402117c24 */ /* 0x000fe2000f8e0211 */
[----:B------:R-:W-:Y:S01]  /*16820*/  ULDC UR4, c[0x0][0x600] ;  /* 0x0001800000047ab9 */ /* 0x000fe20000000800 */
[----:B------:R-:W-:Y:S01]  /*16830*/  IMAD.MOV.U32 R2, RZ, RZ, 0x1 ;  /* 0x00000001ff027424 */ /* 0x000fe200078e00ff */
[----:B-1----:R-:W-:-:S13]  /*16840*/  ISETP.NE.AND P0, PT, R4, 0x1, PT ;  /* 0x000000010400780c */ /* 0x002fda0003f05270 */
[----:B0-----:R-:W-:-:S04]  /*16850*/  @P0 IMAD R14, R15, R19, R12 ;  /* 0x000000130f0e0224 */ /* 0x001fc800078e020c */
[----:B------:R-:W-:Y:S02]  /*16860*/  IMAD R14, R3, UR5, R14 ;  /* 0x00000005030e7c24 */ /* 0x000fe4000f8e020e */
[----:B------:R-:W-:-:S05]  /*16870*/  IMAD R3, R17, UR4, R16 ;  /* 0x0000000411037c24 */ /* 0x000fca000f8e0210 */
[----:B------:R-:W-:Y:S02]  /*16880*/  SEL R17, R3, R14, !P0 ;  /* 0x0000000e03117207 */ /* 0x000fe40004000000 */
[----:B------:R-:W-:-:S07]  /*16890*/  SEL R12, R14, R3, !P0 ;  /* 0x000000030e0c7207 */ /* 0x000fce0004000000 */
.L_x_525:
[----:B------:R-:W-:Y:S05]  /*168a0*/  BSYNC B1 ;  /* 0x0000000000017941 */ /* 0x000fea0003800000 */
.L_x_524:
[----:B------:R-:W-:-:S13]  /*168b0*/  LOP3.LUT P0, RZ, R2, 0xff, RZ, 0xc0, !PT ;  /* 0x000000ff02ff7812 */ /* 0x000fda000780c0ff */
[----:B------:R-:W-:Y:S05]  /*168c0*/  @P0 BRA `(.L_x_528) ;  /* 0xfffffff4001c0947 */ /* 0x000fea000383ffff */
[----:B------:R-:W-:Y:S05]  /*168d0*/  BSYNC B0 ;  /* 0x0000000000007941 */ /* 0x000fea0003800000 */
.L_x_517:
[----:B------:R-:W-:-:S03]  /*168e0*/  UMOV UR4, 0xffffffff ;  /* 0xffffffff00047882 */ /* 0x000fc60000000000 */
[----:B------:R-:W-:Y:S05]  /*168f0*/  BRA.DIV UR4, `(.L_x_529) ;  /* 0x0000000a04cc7947 */ /* 0x000fea000b800000 */
[----:B------:R-:W-:-:S13]  /*16900*/  ELECT P6, URZ, PT ;  /* 0x00000000003f782f */ /* 0x000fda00038c0000 */
.L_x_555:
[----:B------:R-:W-:Y:S04]  /*16910*/  BSSY B0, `(.L_x_530) ;  /* 0x0000098000007945 */ /* 0x000fe80003800000 */
[----:B------:R-:W-:Y:S05]  /*16920*/  @!P6 BRA `(.L_x_531) ;  /* 0x000000080058e947 */ /* 0x000fea0003800000 */
[----:B------:R-:W2:Y:S02]  /*16930*/  LDL.LU R2, [R1+0xac] ;  /* 0x0000ac0001027983 */ /* 0x000ea40000300800 */
[----:B--2---:R-:W-:-:S04]  /*16940*/  LOP3.LUT R2, R2, 0x2, RZ, 0xfc, !PT ;  /* 0x0000000202027812 */ /* 0x004fc800078efcff */
[----:B------:R-:W-:-:S13]  /*16950*/  ISETP.NE.AND P0, PT, R2, 0x3, PT ;  /* 0x000000030200780c */ /* 0x000fda0003f05270 */
[----:B------:R-:W-:Y:S05]  /*16960*/  @!P0 BRA `(.L_x_532) ;  /* 0x0000000000048947 */ /* 0x000fea0003800000 */
[----:B------:R-:W-:Y:S01]  /*16970*/  BPT.TRAP 0x1 ;  /* 0x000000040000795c */ /* 0x000fe20000300000 */
.L_x_532:
[----:B------:R-:W0:Y:S01]  /*16980*/  S2R R3, SR_CgaCtaId ;  /* 0x0000000000037919 */ /* 0x000e220000008800 */
[----:B------:R-:W-:-:S04]  /*16990*/  MOV R2, 0x400 ;  /* 0x0000040000027802 */ /* 0x000fc80000000f00 */
[----:B0-----:R-:W-:Y:S02]  /*169a0*/  LEA R3, R3, R2, 0x18 ;  /* 0x0000000203037211 */ /* 0x001fe400078ec0ff */
[----:B------:R-:W-:-:S03]  /*169b0*/  SHF.L.U32 R2, R0, 0x1f, RZ ;  /* 0x0000001f00027819 */ /* 0x000fc600000006ff */
[----:B------:R-:W-:-:S04]  /*169c0*/  VIADD R3, R3, 0x80 ;  /* 0x0000008003037836 */ /* 0x000fc80000000000 */
[C---:B------:R-:W-:Y:S02]  /*169d0*/  IMAD R7, R6.reuse, 0x8, R3 ;  /* 0x0000000806077824 */ /* 0x040fe400078e0203 */
[----:B------:R-:W-:Y:S02]  /*169e0*/  VIADD R6, R6, 0x1 ;  /* 0x0000000106067836 */ /* 0x000fe40000000000 */
[----:B------:R-:W0:Y:S03]  /*169f0*/  SYNCS.PHASECHK.TRANS64.TRYWAIT P0, [R7+URZ], R2 ;  /* 0x00000002070075a7 */ /* 0x000e26000800017f */
[----:B------:R-:W-:-:S04]  /*16a00*/  ISETP.NE.AND P1, PT, R6, 0x10, PT ;  /* 0x000000100600780c */ /* 0x000fc80003f25270 */
[----:B------:R-:W-:Y:S02]  /*16a10*/  SEL R5, RZ, 0x1, P1 ;  /* 0x00000001ff057807 */ /* 0x000fe40000800000 */
[----:B------:R-:W-:Y:S02]  /*16a20*/  SEL R6, R6, RZ, P1 ;  /* 0x000000ff06067207 */ /* 0x000fe40000800000 */
[----:B------:R-:W-:-:S03]  /*16a30*/  LOP3.LUT R5, R0, R5, RZ, 0x3c, !PT ;  /* 0x0000000500057212 */ /* 0x000fc600078e3cff */
[----:B------:R-:W-:Y:S01]  /*16a40*/  IMAD R9, R6, 0x8, R3 ;  /* 0x0000000806097824 */ /* 0x000fe200078e0203 */
[----:B------:R-:W-:Y:S01]  /*16a50*/  SHF.L.U32 R4, R5, 0x1f, RZ ;  /* 0x0000001f05047819 */ /* 0x000fe200000006ff */
[----:B0-----:R-:W-:Y:S06]  /*16a60*/  @!P0 BRA `(.L_x_533) ;  /* 0x0000000800908947 */ /* 0x001fec0003800000 */
.L_x_556:
[----:B------:R-:W1:Y:S01]  /*16a70*/  SYNCS.PHASECHK.TRANS64.TRYWAIT P0, [R9+URZ], R4 ;  /* 0x00000004090075a7 */ /* 0x000e62000800017f */
[----:B------:R-:W-:-:S05]  /*16a80*/  VIADD R0, R6, 0x1 ;  /* 0x0000000106007836 */ /* 0x000fca0000000000 */
[----:B------:R-:W-:-:S04]  /*16a90*/  ISETP.NE.AND P1, PT, R0, 0x10, PT ;  /* 0x000000100000780c */ /* 0x000fc80003f25270 */
[----:B0-----:R-:W-:Y:S02]  /*16aa0*/  SEL R2, RZ, 0x1, P1 ;  /* 0x00000001ff027807 */ /* 0x001fe40000800000 */
[----:B------:R-:W-:Y:S02]  /*16ab0*/  SEL R0, R0, RZ, P1 ;  /* 0x000000ff00007207 */ /* 0x000fe40000800000 */
[----:B------:R-:W-:-:S03]  /*16ac0*/  LOP3.LUT R7, R5, R2, RZ, 0x3c, !PT ;  /* 0x0000000205077212 */ /* 0x000fc600078e3cff */
[----:B------:R-:W-:Y:S01]  /*16ad0*/  IMAD R6, R0, 0x8, R3 ;  /* 0x0000000800067824 */ /* 0x000fe200078e0203 */
[----:B------:R-:W-:Y:S01]  /*16ae0*/  SHF.L.U32 R5, R7, 0x1f, RZ ;  /* 0x0000001f07057819 */ /* 0x000fe200000006ff */
[----:B-1----:R-:W-:Y:S06]  /*16af0*/  @!P0 BRA `(.L_x_534) ;  /* 0x0000000800808947 */ /* 0x002fec0003800000 */
.L_x_557:
[----:B------:R-:W1:Y:S01]  /*16b00*/  SYNCS.PHASECHK.TRANS64.TRYWAIT P0, [R6+URZ], R5 ;  /* 0x00000005060075a7 */ /* 0x000e62000800017f */
[----:B------:R-:W-:-:S05]  /*16b10*/  VIADD R0, R0, 0x1 ;  /* 0x0000000100007836 */ /* 0x000fca0000000000 */
[----:B------:R-:W-:-:S04]  /*16b20*/  ISETP.NE.AND P1, PT, R0, 0x10, PT ;  /* 0x000000100000780c */ /* 0x000fc80003f25270 */
[----:B------:R-:W-:Y:S02]  /*16b30*/  SEL R2, RZ, 0x1, P1 ;  /* 0x00000001ff027807 */ /* 0x000fe40000800000 */
[----:B------:R-:W-:Y:S02]  /*16b40*/  SEL R0, R0, RZ, P1 ;  /* 0x000000ff00007207 */ /* 0x000fe40000800000 */
[----:B------:R-:W-:-:S03]  /*16b50*/  LOP3.LUT R7, R7, R2, RZ, 0x3c, !PT ;  /* 0x0000000207077212 */ /* 0x000fc600078e3cff */
[----:B0-----:R-:W-:Y:S01]  /*16b60*/  IMAD R9, R0, 0x8, R3 ;  /* 0x0000000800097824 */ /* 0x001fe200078e0203 */
[----:B------:R-:W-:Y:S01]  /*16b70*/  SHF.L.U32 R4, R7, 0x1f, RZ ;  /* 0x0000001f07047819 */ /* 0x000fe200000006ff */
[----:B-1----:R-:W-:Y:S06]  /*16b80*/  @!P0 BRA `(.L_x_535) ;  /* 0x0000000800708947 */ /* 0x002fec0003800000 */
.L_x_558:
        /* <DEDUP_REMOVED lines=9> */
.L_x_559:
        /* <DEDUP_REMOVED lines=9> */
.L_x_560:
        /* <DEDUP_REMOVED lines=9> */
.L_x_561:
        /* <DEDUP_REMOVED lines=9> */
.L_x_562:
        /* <DEDUP_REMOVED lines=9> */
.L_x_563:
        /* <DEDUP_REMOVED lines=9> */
.L_x_564:
        /* <DEDUP_REMOVED lines=9> */
.L_x_565:
        /* <DEDUP_REMOVED lines=9> */
.L_x_566:
        /* <DEDUP_REMOVED lines=9> */
.L_x_567:
        /* <DEDUP_REMOVED lines=9> */
.L_x_568:
        /* <DEDUP_REMOVED lines=9> */
.L_x_569:
[----:B------:R-:W1:Y:S01]  /*171c0*/  SYNCS.PHASECHK.TRANS64.TRYWAIT P0, [R6+URZ], R5 ;  /* 0x00000005060075a7 */ /* 0x000e62000800017f */
[----:B------:R-:W-:-:S05]  /*171d0*/  VIADD R0, R0, 0x1 ;  /* 0x0000000100007836 */ /* 0x000fca0000000000 */
[----:B------:R-:W-:-:S04]  /*171e0*/  ISETP.NE.AND P1, PT, R0, 0x10, PT ;  /* 0x000000100000780c */ /* 0x000fc80003f25270 */
[----:B------:R-:W-:Y:S02]  /*171f0*/  SEL R2, RZ, 0x1, P1 ;  /* 0x00000001ff027807 */ /* 0x000fe40000800000 */
[----:B------:R-:W-:Y:S02]  /*17200*/  SEL R0, R0, RZ, P1 ;  /* 0x000000ff00007207 */ /* 0x000fe40000800000 */
[----:B------:R-:W-:Y:S01]  /*17210*/  LOP3.LUT R2, R7, R2, RZ, 0x3c, !PT ;  /* 0x0000000207027212 */ /* 0x000fe200078e3cff */
[----:B-1----:R-:W-:Y:S06]  /*17220*/  @!P0 BRA `(.L_x_547) ;  /* 0x0000000400b88947 */ /* 0x002fec0003800000 */
.L_x_570:
[----:B------:R-:W-:Y:S01]  /*17230*/  IMAD R3, R0, 0x8, R3 ;  /* 0x0000000800037824 */ /* 0x000fe200078e0203 */
[----:B------:R-:W-:-:S07]  /*17240*/  SHF.L.U32 R0, R2, 0x1f, RZ ;  /* 0x0000001f02007819 */ /* 0x000fce00000006ff */
.L_x_548:
[----:B--2---:R2:W3:Y:S02]  /*17250*/  SYNCS.PHASECHK.TRANS64.TRYWAIT P0, [R3+URZ], R0 ;  /* 0x00000000030075a7 */ /* 0x0044e4000800017f */
[----:B---3--:R-:W-:Y:S05]  /*17260*/  @!P0 NANOSLEEP.SYNCS 0x989680 ;  /* 0x009896800000895d */ /* 0x008fea0003900000 */
[----:B------:R-:W3:Y:S02]  /*17270*/  @!P0 SYNCS.PHASECHK.TRANS64 P0, [R3+URZ], R0 ;  /* 0x00000000030085a7 */ /* 0x000ee4000800007f */
[----:B---3--:R-:W-:Y:S05]  /*17280*/  @!P0 BRA `(.L_x_548) ;  /* 0xfffffffc00f08947 */ /* 0x008fea000383ffff */
.L_x_531:
[----:B------:R-:W-:Y:S05]  /*17290*/  BSYNC B0 ;  /* 0x0000000000007941 */ /* 0x000fea0003800000 */
.L_x_530:
[----:B------:R-:W-:Y:S05]  /*172a0*/  EXIT ;  /* 0x000000000000794d */ /* 0x000fea0003800000 */
.L_x_22:
[----:B--2---:R2:W3:Y:S02]  /*172b0*/  SYNCS.PHASECHK.TRANS64.TRYWAIT P1, [R3+URZ], R0 ;  /* 0x00000000030075a7 */ /* 0x0044e4000802017f */
[----:B---3--:R-:W-:Y:S05]  /*172c0*/  @!P1 NANOSLEEP.SYNCS 0x989680 ;  /* 0x009896800000995d */ /* 0x008fea0003900000 */
[----:B------:R-:W3:Y:S02]  /*172d0*/  @!P1 SYNCS.PHASECHK.TRANS64 P1, [R3+URZ], R0 ;  /* 0x00000000030095a7 */ /* 0x000ee4000802007f */
[----:B---3--:R-:W-:Y:S05]  /*172e0*/  @!P1 BRA `(.L_x_22) ;  /* 0xfffffffc00f09947 */ /* 0x008fea000383ffff */
[----:B------:R-:W-:Y:S05]  /*172f0*/  BRA `(.L_x_21) ;  /* 0xfffffea400487947 */ /* 0x000fea000383ffff */
.L_x_27:
[----:B--2---:R-:W-:-:S04]  /*17300*/  IMAD.U32 R9, RZ, RZ, UR4 ;  /* 0x00000004ff097e24 */ /* 0x004fc8000f8e00ff */
[----:B------:R2:W4:Y:S03]  /*17310*/  SYNCS.PHASECHK.TRANS64.TRYWAIT P1, [R9+URZ], R5 ;  /* 0x00000005090075a7 */ /* 0x000526000802017f */
[----:B----4-:R-:W-:Y:S05]  /*17320*/  @!P1 NANOSLEEP.SYNCS 0x989680 ;  /* 0x009896800000995d */ /* 0x010fea0003900000 */
[----:B------:R-:W4:Y:S02]  /*17330*/  @!P1 SYNCS.PHASECHK.TRANS64 P1, [R9+URZ], R5 ;  /* 0x00000005090095a7 */ /* 0x000f24000802007f */
[----:B----4-:R-:W-:Y:S05]  /*17340*/  @!P1 BRA `(.L_x_27) ;  /* 0xfffffffc00ec9947 */ /* 0x010fea000383ffff */
[----:B------:R-:W-:Y:S05]  /*17350*/  BRA `(.L_x_26) ;  /* 0xfffffeb400307947 */ /* 0x000fea000383ffff */
.L_x_518:
[----:B------:R-:W-:Y:S01]  /*17360*/  BSSY B1, `(.L_x_549) ;  /* 0x0000006000017945 */ /* 0x000fe20003800000 */
[----:B------:R-:W-:-:S07]  /*17370*/  IMAD.MOV.U32 R15, RZ, RZ, -0x1 ;  /* 0xffffffffff0f7424 */ /* 0x000fce00078e00ff */
[----:B------:R-:W-:Y:S05]  /*17380*/  WARPSYNC.COLLECTIVE R15, `(.L_x_550) ;  /* 0x000000000f0c7348 */ /* 0x000fea0003c00000 */
[----:B------:R-:W-:Y:S02]  /*17390*/  ELECT P6, UR62, PT ;  /* 0x00000000003e782f */ /* 0x000fe400038c0000 */
[----:B------:R-:W-:Y:S01]  /*173a0*/  MOV R14, UR62 ;  /* 0x0000003e000e7c02 */ /* 0x000fe20008000f00 */
[----:B------:R-:W-:Y:S10]  /*173b0*/  ENDCOLLECTIVE ;  /* 0x000000000000791b */ /* 0x000ff40003800000 */
.L_x_550:
[----:B------:R-:W-:Y:S05]  /*173c0*/  BSYNC B1 ;  /* 0x0000000000017941 */ /* 0x000fea0003800000 */
.L_x_549:
[----:B------:R-:W-:Y:S05]  /*173d0*/  BRA `(.L_x_551) ;  /* 0xffffffe800647947 */ /* 0x000fea000383ffff */
.L_x_521:
[----:B0-----:R0:W2:Y:S02]  /*173e0*/  SYNCS.PHASECHK.TRANS64.TRYWAIT P0, [R15+URZ+0x80], R4 ;  /* 0x000080040f0075a7 */ /* 0x0010a4000800017f */
[----:B--2---:R-:W-:Y:S05]  /*173f0*/  @!P0 NANOSLEEP.SYNCS 0x989680 ;  /* 0x009896800000895d */ /* 0x004fea0003900000 */
[----:B------:R-:W2:Y:S02]  /*17400*/  @!P0 SYNCS.PHASECHK.TRANS64 P0, [R15+URZ+0x80], R4 ;  /* 0x000080040f0085a7 */ /* 0x000ea4000800007f */
[----:B--2---:R-:W-:Y:S05]  /*17410*/  @!P0 BRA `(.L_x_521) ;  /* 0xfffffffc00f08947 */ /* 0x004fea000383ffff */
[----:B------:R-:W-:Y:S05]  /*17420*/  BRA `(.L_x_552) ;  /* 0xffffffe800a47947 */ /* 0x000fea000383ffff */
.L_x_529:
[----:B------:R-:W-:Y:S01]  /*17430*/  BSSY B0, `(.L_x_553) ;  /* 0x0000006000007945 */ /* 0x000fe20003800000 */
[----:B------:R-:W-:-:S07]  /*17440*/  IMAD.MOV.U32 R15, RZ, RZ, -0x1 ;  /* 0xffffffffff0f7424 */ /* 0x000fce00078e00ff */
[----:B------:R-:W-:Y:S05]  /*17450*/  WARPSYNC.COLLECTIVE R15, `(.L_x_554) ;  /* 0x000000000f0c7348 */ /* 0x000fea0003c00000 */
[----:B------:R-:W-:Y:S02]  /*17460*/  ELECT P6, UR62, PT ;  /* 0x00000000003e782f */ /* 0x000fe400038c0000 */
[----:B------:R-:W-:Y:S01]  /*17470*/  MOV R14, UR62 ;  /* 0x0000003e000e7c02 */ /* 0x000fe20008000f00 */
[----:B------:R-:W-:Y:S10]  /*17480*/  ENDCOLLECTIVE ;  /* 0x000000000000791b */ /* 0x000ff40003800000 */
.L_x_554:
[----:B------:R-:W-:Y:S05]  /*17490*/  BSYNC B0 ;  /* 0x0000000000007941 */ /* 0x000fea0003800000 */
.L_x_553:
[----:B------:R-:W-:Y:S05]  /*174a0*/  BRA `(.L_x_555) ;  /* 0xfffffff400187947 */ /* 0x000fea000383ffff */
.L_x_533:
[----:B0-----:R0:W1:Y:S02]  /*174b0*/  SYNCS.PHASECHK.TRANS64.TRYWAIT P0, [R7+URZ], R2 ;  /* 0x00000002070075a7 */ /* 0x001064000800017f */
[----:B-1----:R-:W-:Y:S05]  /*174c0*/  @!P0 NANOSLEEP.SYNCS 0x989680 ;  /* 0x009896800000895d */ /* 0x002fea0003900000 */
[----:B------:R-:W1:Y:S02]  /*174d0*/  @!P0 SYNCS.PHASECHK.TRANS64 P0, [R7+URZ], R2 ;  /* 0x00000002070085a7 */ /* 0x000e64000800007f */
[----:B-1----:R-:W-:Y:S05]  /*174e0*/  @!P0 BRA `(.L_x_533) ;  /* 0xfffffffc00f08947 */ /* 0x002fea000383ffff */
[----:B------:R-:W-:Y:S05]  /*174f0*/  BRA `(.L_x_556) ;  /* 0xfffffff4005c7947 */ /* 0x000fea000383ffff */
.L_x_534:
[----:B0-----:R0:W1:Y:S02]  /*17500*/  SYNCS.PHASECHK.TRANS64.TRYWAIT P0, [R9+URZ], R4 ;  /* 0x00000004090075a7 */ /* 0x001064000800017f */
[----:B-1----:R-:W-:Y:S05]  /*17510*/  @!P0 NANOSLEEP.SYNCS 0x989680 ;  /* 0x009896800000895d */ /* 0x002fea0003900000 */
[----:B------:R-:W1:Y:S02]  /*17520*/  @!P0 SYNCS.PHASECHK.TRANS64 P0, [R9+URZ], R4 ;  /* 0x00000004090085a7 */ /* 0x000e64000800007f */
[----:B-1----:R-:W-:Y:S05]  /*17530*/  @!P0 BRA `(.L_x_534) ;  /* 0xfffffffc00f08947 */ /* 0x002fea000383ffff */
[----:B------:R-:W-:Y:S05]  /*17540*/  BRA `(.L_x_557) ;  /* 0xfffffff4006c7947 */ /* 0x000fea000383ffff */
.L_x_535:
[----:B0-----:R0:W1:Y:S02]  /*17550*/  SYNCS.PHASECHK.TRANS64.TRYWAIT P0, [R6+URZ], R5 ;  /* 0x00000005060075a7 */ /* 0x001064000800017f */
[----:B-1----:R-:W-:Y:S05]  /*17560*/  @!P0 NANOSLEEP.SYNCS 0x989680 ;  /* 0x009896800000895d */ /* 0x002fea0003900000 */
[----:B------:R-:W1:Y:S02]  /*17570*/  @!P0 SYNCS.PHASECHK.TRANS64 P0, [R6+URZ], R5 ;  /* 0x00000005060085a7 */ /* 0x000e64000800007f */
[----:B-1----:R-:W-:Y:S05]  /*17580*/  @!P0 BRA `(.L_x_535) ;  /* 0xfffffffc00f08947 */ /* 0x002fea000383ffff */
[----:B------:R-:W-:Y:S05]  /*17590*/  BRA `(.L_x_558) ;  /* 0xfffffff4007c7947 */ /* 0x000fea000383ffff */
.L_x_536:
[----:B0-----:R0:W1:Y:S02]  /*175a0*/  SYNCS.PHASECHK.TRANS64.TRYWAIT P0, [R9+URZ], R4 ;  /* 0x00000004090075a7 */ /* 0x001064000800017f */
[----:B-1----:R-:W-:Y:S05]  /*175b0*/  @!P0 NANOSLEEP.SYNCS 0x989680 ;  /* 0x009896800000895d */ /* 0x002fea0003900000 */
[----:B------:R-:W1:Y:S02]  /*175c0*/  @!P0 SYNCS.PHASECHK.TRANS64 P0, [R9+URZ], R4 ;  /* 0x00000004090085a7 */ /* 0x000e64000800007f */
[----:B-1----:R-:W-:Y:S05]  /*175d0*/  @!P0 BRA `(.L_x_536) ;  /* 0xfffffffc00f08947 */ /* 0x002fea000383ffff */
[----:B------:R-:W-:Y:S05]  /*175e0*/  BRA `(.L_x_559) ;  /* 0xfffffff4008c7947 */ /* 0x000fea000383ffff */
.L_x_537:
[----:B0-----:R0:W1:Y:S02]  /*175f0*/  SYNCS.PHASECHK.TRANS64.TRYWAIT P0, [R6+URZ], R5 ;  /* 0x00000005060075a7 */ /* 0x001064000800017f */
[----:B-1----:R-:W-:Y:S05]  /*17600*/  @!P0 NANOSLEEP.SYNCS 0x989680 ;  /* 0x009896800000895d */ /* 0x002fea0003900000 */
[----:B------:R-:W1:Y:S02]  /*17610*/  @!P0 SYNCS.PHASECHK.TRANS64 P0, [R6+URZ], R5 ;  /* 0x00000005060085a7 */ /* 0x000e64000800007f */
[----:B-1----:R-:W-:Y:S05]  /*17620*/  @!P0 BRA `(.L_x_537) ;  /* 0xfffffffc00f08947 */ /* 0x002fea000383ffff */
[----:B------:R-:W-:Y:S05]  /*17630*/  BRA `(.L_x_560) ;  /* 0xfffffff4009c7947 */ /* 0x000fea000383ffff */
.L_x_538:
[----:B0-----:R0:W1:Y:S02]  /*17640*/  SYNCS.PHASECHK.TRANS64.TRYWAIT P0, [R9+URZ], R4 ;  /* 0x00000004090075a7 */ /* 0x001064000800017f */
[----:B-1----:R-:W-:Y:S05]  /*17650*/  @!P0 NANOSLEEP.SYNCS 0x989680 ;  /* 0x009896800000895d */ /* 0x002fea0003900000 */
[----:B------:R-:W1:Y:S02]  /*17660*/  @!P0 SYNCS.PHASECHK.TRANS64 P0, [R9+URZ], R4 ;  /* 0x00000004090085a7 */ /* 0x000e64000800007f */
[----:B-1----:R-:W-:Y:S05]  /*17670*/  @!P0 BRA `(.L_x_538) ;  /* 0xfffffffc00f08947 */ /* 0x002fea000383ffff */
[----:B------:R-:W-:Y:S05]  /*17680*/  BRA `(.L_x_561) ;  /* 0xfffffff400ac7947 */ /* 0x000fea000383ffff */
.L_x_539:
[----:B0-----:R0:W1:Y:S02]  /*17690*/  SYNCS.PHASECHK.TRANS64.TRYWAIT P0, [R6+URZ], R5 ;  /* 0x00000005060075a7 */ /* 0x001064000800017f */
[----:B-1----:R-:W-:Y:S05]  /*176a0*/  @!P0 NANOSLEEP.SYNCS 0x989680 ;  /* 0x009896800000895d */ /* 0x002fea0003900000 */
[----:B------:R-:W1:Y:S02]  /*176b0*/  @!P0 SYNCS.PHASECHK.TRANS64 P0, [R6+URZ], R5 ;  /* 0x00000005060085a7 */ /* 0x000e64000800007f */
[----:B-1----:R-:W-:Y:S05]  /*176c0*/  @!P0 BRA `(.L_x_539) ;  /* 0xfffffffc00f08947 */ /* 0x002fea000383ffff */
[----:B------:R-:W-:Y:S05]  /*176d0*/  BRA `(.L_x_562) ;  /* 0xfffffff400bc7947 */ /* 0x000fea000383ffff */
.L_x_540:
[----:B0-----:R0:W1:Y:S02]  /*176e0*/  SYNCS.PHASECHK.TRANS64.TRYWAIT P0, [R9+URZ], R4 ;  /* 0x00000004090075a7 */ /* 0x001064000800017f */
[----:B-1----:R-:W-:Y:S05]  /*176f0*/  @!P0 NANOSLEEP.SYNCS 0x989680 ;  /* 0x009896800000895d */ /* 0x002fea0003900000 */
[----:B------:R-:W1:Y:S02]  /*17700*/  @!P0 SYNCS.PHASECHK.TRANS64 P0, [R9+URZ], R4 ;  /* 0x00000004090085a7 */ /* 0x000e64000800007f */
[----:B-1----:R-:W-:Y:S05]  /*17710*/  @!P0 BRA `(.L_x_540) ;  /* 0xfffffffc00f08947 */ /* 0x002fea000383ffff */
[----:B------:R-:W-:Y:S05]  /*17720*/  BRA `(.L_x_563) ;  /* 0xfffffff400cc7947 */ /* 0x000fea000383ffff */
.L_x_541:
[----:B0-----:R0:W1:Y:S02]  /*17730*/  SYNCS.PHASECHK.TRANS64.TRYWAIT P0, [R6+URZ], R5 ;  /* 0x00000005060075a7 */ /* 0x001064000800017f */
[----:B-1----:R-:W-:Y:S05]  /*17740*/  @!P0 NANOSLEEP.SYNCS 0x989680 ;  /* 0x009896800000895d */ /* 0x002fea0003900000 */
[----:B------:R-:W1:Y:S02]  /*17750*/  @!P0 SYNCS.PHASECHK.TRANS64 P0, [R6+URZ], R5 ;  /* 0x00000005060085a7 */ /* 0x000e64000800007f */
[----:B-1----:R-:W-:Y:S05]  /*17760*/  @!P0 BRA `(.L_x_541) ;  /* 0xfffffffc00f08947 */ /* 0x002fea000383ffff */
[----:B------:R-:W-:Y:S05]  /*17770*/  BRA `(.L_x_564) ;  /* 0xfffffff400dc7947 */ /* 0x000fea000383ffff */
.L_x_542:
[----:B0-----:R0:W1:Y:S02]  /*17780*/  SYNCS.PHASECHK.TRANS64.TRYWAIT P0, [R9+URZ], R4 ;  /* 0x00000004090075a7 */ /* 0x001064000800017f */
[----:B-1----:R-:W-:Y:S05]  /*17790*/  @!P0 NANOSLEEP.SYNCS 0x989680 ;  /* 0x009896800000895d */ /* 0x002fea0003900000 */
[----:B------:R-:W1:Y:S02]  /*177a0*/  @!P0 SYNCS.PHASECHK.TRANS64 P0, [R9+URZ], R4 ;  /* 0x00000004090085a7 */ /* 0x000e64000800007f */
[----:B-1----:R-:W-:Y:S05]  /*177b0*/  @!P0 BRA `(.L_x_542) ;  /* 0xfffffffc00f08947 */ /* 0x002fea000383ffff */
[----:B------:R-:W-:Y:S05]  /*177c0*/  BRA `(.L_x_565) ;  /* 0xfffffff400ec7947 */ /* 0x000fea000383ffff */
.L_x_543:
[----:B0-----:R0:W1:Y:S02]  /*177d0*/  SYNCS.PHASECHK.TRANS64.TRYWAIT P0, [R6+URZ], R5 ;  /* 0x00000005060075a7 */ /* 0x001064000800017f */
[----:B-1----:R-:W-:Y:S05]  /*177e0*/  @!P0 NANOSLEEP.SYNCS 0x989680 ;  /* 0x009896800000895d */ /* 0x002fea0003900000 */
[----:B------:R-:W1:Y:S02]  /*177f0*/  @!P0 SYNCS.PHASECHK.TRANS64 P0, [R6+URZ], R5 ;  /* 0x00000005060085a7 */ /* 0x000e64000800007f */
[----:B-1----:R-:W-:Y:S05]  /*17800*/  @!P0 BRA `(.L_x_543) ;  /* 0xfffffffc00f08947 */ /* 0x002fea000383ffff */
[----:B------:R-:W-:Y:S05]  /*17810*/  BRA `(.L_x_566) ;  /* 0xfffffff400fc7947 */ /* 0x000fea000383ffff */
.L_x_544:
[----:B0-----:R0:W1:Y:S02]  /*17820*/  SYNCS.PHASECHK.TRANS64.TRYWAIT P0, [R9+URZ], R4 ;  /* 0x00000004090075a7 */ /* 0x001064000800017f */
[----:B-1----:R-:W-:Y:S05]  /*17830*/  @!P0 NANOSLEEP.SYNCS 0x989680 ;  /* 0x009896800000895d */ /* 0x002fea0003900000 */
[----:B------:R-:W1:Y:S02]  /*17840*/  @!P0 SYNCS.PHASECHK.TRANS64 P0, [R9+URZ], R4 ;  /* 0x00000004090085a7 */ /* 0x000e64000800007f */
[----:B-1----:R-:W-:Y:S05]  /*17850*/  @!P0 BRA `(.L_x_544) ;  /* 0xfffffffc00f08947 */ /* 0x002fea000383ffff */
[----:B------:R-:W-:Y:S05]  /*17860*/  BRA `(.L_x_567) ;  /* 0xfffffff8000c7947 */ /* 0x000fea000383ffff */
.L_x_545:
[----:B0-----:R0:W1:Y:S02]  /*17870*/  SYNCS.PHASECHK.TRANS64.TRYWAIT P0, [R6+URZ], R5 ;  /* 0x00000005060075a7 */ /* 0x001064000800017f */
[----:B-1----:R-:W-:Y:S05]  /*17880*/  @!P0 NANOSLEEP.SYNCS 0x989680 ;  /* 0x009896800000895d */ /* 0x002fea0003900000 */
[----:B------:R-:W1:Y:S02]  /*17890*/  @!P0 SYNCS.PHASECHK.TRANS64 P0, [R6+URZ], R5 ;  /* 0x00000005060085a7 */ /* 0x000e64000800007f */
[----:B-1----:R-:W-:Y:S05]  /*178a0*/  @!P0 BRA `(.L_x_545) ;  /* 0xfffffffc00f08947 */ /* 0x002fea000383ffff */
[----:B------:R-:W-:Y:S05]  /*178b0*/  BRA `(.L_x_568) ;  /* 0xfffffff8001c7947 */ /* 0x000fea000383ffff */
.L_x_546:
[----:B0-----:R0:W1:Y:S02]  /*178c0*/  SYNCS.PHASECHK.TRANS64.TRYWAIT P0, [R9+URZ], R4 ;  /* 0x00000004090075a7 */ /* 0x001064000800017f */
[----:B-1----:R-:W-:Y:S05]  /*178d0*/  @!P0 NANOSLEEP.SYNCS 0x989680 ;  /* 0x009896800000895d */ /* 0x002fea0003900000 */
[----:B------:R-:W1:Y:S02]  /*178e0*/  @!P0 SYNCS.PHASECHK.TRANS64 P0, [R9+URZ], R4 ;  /* 0x00000004090085a7 */ /* 0x000e64000800007f */
[----:B-1----:R-:W-:Y:S05]  /*178f0*/  @!P0 BRA `(.L_x_546) ;  /* 0xfffffffc00f08947 */ /* 0x002fea000383ffff */
[----:B------:R-:W-:Y:S05]  /*17900*/  BRA `(.L_x_569) ;  /* 0xfffffff8002c7947 */ /* 0x000fea000383ffff */
.L_x_547:
[----:B-1----:R1:W2:Y:S02]  /*17910*/  SYNCS.PHASECHK.TRANS64.TRYWAIT P0, [R6+URZ], R5 ;  /* 0x00000005060075a7 */ /* 0x0022a4000800017f */
[----:B--2---:R-:W-:Y:S05]  /*17920*/  @!P0 NANOSLEEP.SYNCS 0x989680 ;  /* 0x009896800000895d */ /* 0x004fea0003900000 */
[----:B------:R-:W2:Y:S02]  /*17930*/  @!P0 SYNCS.PHASECHK.TRANS64 P0, [R6+URZ], R5 ;  /* 0x00000005060085a7 */ /* 0x000ea4000800007f */
[----:B--2---:R-:W-:Y:S05]  /*17940*/  @!P0 BRA `(.L_x_547) ;  /* 0xfffffffc00f08947 */ /* 0x004fea000383ffff */
[----:B------:R-:W-:Y:S05]  /*17950*/  BRA `(.L_x_570) ;  /* 0xfffffff800347947 */ /* 0x000fea000383ffff */
.L_x_571:
[----:B------:R-:W-:-:S00]  /*17960*/  BRA `(.L_x_571) ;  /* 0xfffffffc00fc7947 */ /* 0x000fc0000383ffff */
[----:B------:R-:W-:-:S00]  /*17970*/  NOP ;  /* 0x0000000000007918 */ /* 0x000fc00000000000 */
        /* <DEDUP_REMOVED lines=8> */
.L_x_572:


//--------------------- .nv.global.init           --------------------------
	.section	.nv.global.init,"aw",@progbits
.nv.global.init:
	.type		$str$22,@object
	.size		$str$22,($str$23 - $str$22)
$str$22:
        /*0000*/ 	.byte	0x6b, 0x5f, 0x74, 0x69, 0x6c, 0x65, 0x5f, 0x63, 0x6f, 0x75, 0x6e, 0x74, 0x20, 0x3e, 0x3d, 0x20
        /*0010*/ 	.byte	0x31, 0x00
	.type		$str$23,@object
	.size		$str$23,(__unnamed_1 - $str$23)
$str$23:
        /*0012*/ 	.byte	0x2f, 0x74, 0x6d, 0x70, 0x2f, 0x63, 0x75, 0x74, 0x6c, 0x61, 0x73, 0x73, 0x5f, 0x73, 0x77, 0x65
        /*0022*/ 	.byte	0x65, 0x70, 0x5f, 0x73, 0x72, 0x63, 0x2f, 0x69, 0x6e, 0x63, 0x6c, 0x75, 0x64, 0x65, 0x2f, 0x63
        /*0032*/ 	.byte	0x75, 0x74, 0x6c, 0x61, 0x73, 0x73, 0x2f, 0x67, 0x65, 0x6d, 0x6d, 0x2f, 0x63, 0x6f, 0x6c, 0x6c
        /*0042*/ 	.byte	0x65, 0x63, 0x74, 0x69, 0x76, 0x65, 0x2f, 0x73, 0x6d, 0x39, 0x30, 0x5f, 0x6d, 0x6d, 0x61, 0x5f
        /*0052*/ 	.byte	0x74, 0x6d, 0x61, 0x5f, 0x67, 0x6d, 0x6d, 0x61, 0x5f, 0x73, 0x73, 0x5f, 0x77, 0x61, 0x72, 0x70
        /*0062*/ 	.byte	0x73, 0x70, 0x65, 0x63, 0x69, 0x61, 0x6c, 0x69, 0x7a, 0x65, 0x64, 0x2e, 0x68, 0x70, 0x70, 0x00
	.type		__unnamed_1,@object
	.size		__unnamed_1,(.L_0 - __unnamed_1)
__unnamed_1:
        /* <DEDUP_REMOVED lines=182> */
        /*0bd2*/ 	.byte	0x00
.L_0:


//--------------------- .nv.shared._ZN7cutlass13device_kernelINS_4gemm6kernel13GemmUniversalIN4cute5tupleIJiiiiEEENS1_10collective13CollectiveMmaINS1_34MainloopSm90TmaGmmaWarpSpecializedILi16ENS5_IJNS4_1CILi2EEENSA_ILi1EEESC_EEENS1_35KernelTmaWarpSpecializedCooperativeEEENS5_IJNSA_ILi192EEENSA_ILi240EEENSA_ILi16EEEEEENS_10bfloat16_tENS5_IJlSC_lEEESK_SL_NS4_8TiledMMAINS4_8MMA_AtomIJNS4_4SM904GMMA27MMA_64x16x16_F32BF16BF16_SSILNSP_5MajorE0ELSR_0ELNSP_7ScaleInE1ELSS_1EEEEEENS4_6LayoutISD_NS5_IJSC_NSA_ILi0EEESW_EEEEENS5_IJNS4_10UnderscoreESZ_SZ_EEEEENS4_13SM90_TMA_LOADENS4_14ComposedLayoutINS4_7SwizzleILi1ELi4ELi3EEENS4_18smem_ptr_flag_bitsILi16EEENSV_INS5_IJNSA_ILi8EEESI_EEENS5_IJSI_SC_EEEEEEEvNS4_8identityENS4_23SM90_TMA_LOAD_MULTICASTES1C_vS1D_EENS_8epilogue10collective6detail29Sm90TmaWarpSpecializedAdapterINS1H_15DefaultEpilogueISK_SL_SL_NS1G_6thread17LinearCombinationISK_Li1EffLNS1L_9ScaleType4KindE0ELNS_15FloatRoundStyleE2ESK_EENS1_15EpilogueDefaultEEEEEvvEEEEvNT_6ParamsE --------------------------
	.section	.nv.shared._ZN7cutlass13device_kernelINS_4gemm6kernel13GemmUniversalIN4cute5tupleIJiiiiEEENS1_10collective13CollectiveMmaINS1_34MainloopSm90TmaGmmaWarpSpecializedILi16ENS5_IJNS4_1CILi2EEENSA_ILi1EEESC_EEENS1_35KernelTmaWarpSpecializedCooperativeEEENS5_IJNSA_ILi192EEENSA_ILi240EEENSA_ILi16EEEEEENS_10bfloat16_tENS5_IJlSC_lEEESK_SL_NS4_8TiledMMAINS4_8MMA_AtomIJNS4_4SM904GMMA27MMA_64x16x16_F32BF16BF16_SSILNSP_5MajorE0ELSR_0ELNSP_7ScaleInE1ELSS_1EEEEEENS4_6LayoutISD_NS5_IJSC_NSA_ILi0EEESW_EEEEENS5_IJNS4_10UnderscoreESZ_SZ_EEEEENS4_13SM90_TMA_LOADENS4_14ComposedLayoutINS4_7SwizzleILi1ELi4ELi3EEENS4_18smem_ptr_flag_bitsILi16EEENSV_INS5_IJNSA_ILi8EEESI_EEENS5_IJSI_SC_EEEEEEEvNS4_8identityENS4_23SM90_TMA_LOAD_MULTICASTES1C_vS1D_EENS_8epilogue10collective6detail29Sm90TmaWarpSpecializedAdapterINS1H_15DefaultEpilogueISK_SL_SL_NS1G_6thread17LinearCombinationISK_Li1EffLNS1L_9ScaleType4KindE0ELNS_15FloatRoundStyleE2ESK_EENS1_15EpilogueDefaultEEEEEvvEEEEvNT_6ParamsE,"aw",@nobits
	.sectionflags	@""
	.align	16
	.zero		1024


//--------------------- .nv.shared.reserved.0     --------------------------
	.section	.nv.shared.reserved.0,"aw",@nobits
	.weak		__nv_reservedSMEM_offset_0_alias
	.size		__nv_reservedSMEM_offset_0_alias, 0, 0
	.other		__nv_reservedSMEM_offset_0_alias,@"STO_CUDA_RESERVED_SHARED STV_DEFAULT"
__nv_reservedSMEM_offset_0_alias:
	.zero		0


//--------------------- .nv.global                --------------------------
	.section	.nv.global,"aw",@nobits
.nv.global:
	.type		_ZN40_INTERNAL_7f747947_4_k_cu_b1179bf1_180154cute1_E,@object
	.size		_ZN40_INTERNAL_7f747947_4_k_cu_b1179bf1_180154cute1_E,(_ZN40_INTERNAL_7f747947_4_k_cu_b1179bf1_180154cuda3std3__45__cpo6cbeginE - _ZN40_INTERNAL_7f747947_4_k_cu_b1179bf1_180154cute1_E)
_ZN40_INTERNAL_7f747947_4_k_cu_b1179bf1_180154cute1_E:
	.zero		1
	.type		_ZN40_INTERNAL_7f747947_4_k_cu_b1179bf1_180154cuda3std3__45__cpo6cbeginE,@object
	.size		_ZN40_INTERNAL_7f747947_4_k_cu_b1179bf1_180154cuda3std3__45__cpo6cbeginE,(_ZN40_INTERNAL_7f747947_4_k_cu_b1179bf1_180154cuda3std3__48in_placeE - _ZN40_INTERNAL_7f747947_4_k_cu_b1179bf1_180154cuda3std3__45__cpo6cbeginE)
_ZN40_INTERNAL_7f747947_4_k_cu_b1179bf1_180154cuda3std3__45__cpo6cbeginE:
	.zero		1
	.type		_ZN40_INTERNAL_7f747947_4_k_cu_b1179bf1_180154cuda3std3__48in_placeE,@object
	.size		_ZN40_INTERNAL_7f747947_4_k_cu_b1179bf1_180154cuda3std3__48in_placeE,(_ZN40_INTERNAL_7f747947_4_k_cu_b1179bf1_180154cuda3std6ranges3__45__cpo9iter_moveE - _ZN40_INTERNAL_7f747947_4_k_cu_b1179bf1_180154cuda3std3__48in_placeE)
_ZN40_INTERNAL_7f747947_4_k_cu_b1179bf1_180154cuda3std3__48in_placeE:
	.zero		1
	.type		_ZN40_INTERNAL_7f747947_4_k_cu_b1179bf1_180154cuda3std6ranges3__45__cpo9iter_moveE,@object
	.size		_ZN40_INTERNAL_7f747947_4_k_cu_b1179bf1_180154cuda3std6ranges3__45__cpo9iter_moveE,(_ZN40_INTERNAL_7f747947_4_k_cu_b1179bf1_180154cuda3std3__45__cpo5beginE - _ZN40_INTERNAL_7f747947_4_k_cu_b1179bf1_180154cuda3std6ranges3__45__cpo9iter_moveE)
_ZN40_INTERNAL_7f747947_4_k_cu_b1179bf1_180154cuda3std6ranges3__45__cpo9iter_moveE:
	.zero		1
	.type		_ZN40_INTERNAL_7f747947_4_k_cu_b1179bf1_180154cuda3std3__45__cpo5beginE,@object
	.size		_ZN40_INTERNAL_7f747947_4_k_cu_b1179bf1_180154cuda3std3__45__cpo5beginE,(_ZN40_INTERNAL_7f747947_4_k_cu_b1179bf1_180154cuda3std3__442_GLOBAL__N__7f747947_4_k_cu_b1179bf1_180156ignoreE - _ZN40_INTERNAL_7f747947_4_k_cu_b1179bf1_180154cuda3std3__45__cpo5beginE)
_ZN40_INTERNAL_7f747947_4_k_cu_b1179bf1_180154cuda3std3__45__cpo5beginE:
	.zero		1
	.type		_ZN40_INTERNAL_7f747947_4_k_cu_b1179bf1_180154cuda3std3__442_GLOBAL__N__7f747947_4_k_cu_b1179bf1_180156ignoreE,@object
	.size		_ZN40_INTERNAL_7f747947_4_k_cu_b1179bf1_180154cuda3std3__442_GLOBAL__N__7f747947_4_k_cu_b1179bf1_180156ignoreE,(_ZN40_INTERNAL_7f747947_4_k_cu_b1179bf1_180154cute7productE - _ZN40_INTERNAL_7f747947_4_k_cu_b1179bf1_180154cuda3std3__442_GLOBAL__N__7f747947_4_k_cu_b1179bf1_180156ignoreE)
_ZN40_INTERNAL_7f747947_4_k_cu_b1179bf1_180154cuda3std3__442_GLOBAL__N__7f747947_4_k_cu_b1179bf1_180156ignoreE:
	.zero		1
	.type		_ZN40_INTERNAL_7f747947_4_k_cu_b1179bf1_180154cute7productE,@object
	.size		_ZN40_INTERNAL_7f747947_4_k_cu_b1179bf1_180154cute7productE,(_ZN40_INTERNAL_7f747947_4_k_cu_b1179bf1_180154cuda3std3__45__cpo3endE - _ZN40_INTERNAL_7f747947_4_k_cu_b1179bf1_180154cute7productE)
_ZN40_INTERNAL_7f747947_4_k_cu_b1179bf1_180154cute7productE:
	.zero		1
	.type		_ZN40_INTERNAL_7f747947_4_k_cu_b1179bf1_180154cuda3std3__45__cpo3endE,@object
	.size		_ZN40_INTERNAL_7f747947_4_k_cu_b1179bf1_180154cuda3std3__45__cpo3endE,(_ZN40_INTERNAL_7f747947_4_k_cu_b1179bf1_180154cuda3std3__419piecewise_constructE - _ZN40_INTERNAL_7f747947_4_k_cu_b1179bf1_180154cuda3std3__45__cpo3endE)
_ZN40_INTERNAL_7f747947_4_k_cu_b1179bf1_180154cuda3std3__45__cpo3endE:
	.zero		1
	.type		_ZN40_INTERNAL_7f747947_4_k_cu_b1179bf1_180154cuda3std3__419piecewise_constructE,@object
	.size		_ZN40_INTERNAL_7f747947_4_k_cu_b1179bf1_180154cuda3std3__419piecewise_constructE,(_ZN40_INTERNAL_7f747947_4_k_cu_b1179bf1_180154cuda3std3__45__cpo4cendE - _ZN40_INTERNAL_7f747947_4_k_cu_b1179bf1_180154cuda3std3__419piecewise_constructE)
_ZN40_INTERNAL_7f747947_4_k_cu_b1179bf1_180154cuda3std3__419piecewise_constructE:
	.zero		1
	.type		_ZN40_INTERNAL_7f747947_4_k_cu_b1179bf1_180154cuda3std3__45__cpo4cendE,@object
	.size		_ZN40_INTERNAL_7f747947_4_k_cu_b1179bf1_180154cuda3std3__45__cpo4cendE,(_ZN40_INTERNAL_7f747947_4_k_cu_b1179bf1_180154cuda3std6ranges3__45__cpo4swapE - _ZN40_INTERNAL_7f747947_4_k_cu_b1179bf1_180154cuda3std3__45__cpo4cendE)
_ZN40_INTERNAL_7f747947_4_k_cu_b1179bf1_180154cuda3std3__45__cpo4cendE:
	.zero		1
	.type		_ZN40_INTERNAL_7f747947_4_k_cu_b1179bf1_180154cuda3std6ranges3__45__cpo4swapE,@object
	.size		_ZN40_INTERNAL_7f747947_4_k_cu_b1179bf1_180154cuda3std6ranges3__45__cpo4swapE,(.L_8 - _ZN40_INTERNAL_7f747947_4_k_cu_b1179bf1_180154cuda3std6ranges3__45__cpo4swapE)
_ZN40_INTERNAL_7f747947_4_k_cu_b1179bf1_180154cuda3std6ranges3__45__cpo4swapE:
	.zero		1
.L_8:


//--------------------- .nv.constant0._ZN7cutlass13device_kernelINS_4gemm6kernel13GemmUniversalIN4cute5tupleIJiiiiEEENS1_10collective13CollectiveMmaINS1_34MainloopSm90TmaGmmaWarpSpecializedILi16ENS5_IJNS4_1CILi2EEENSA_ILi1EEESC_EEENS1_35KernelTmaWarpSpecializedCooperativeEEENS5_IJNSA_ILi192EEENSA_ILi240EEENSA_ILi16EEEEEENS_10bfloat16_tENS5_IJlSC_lEEESK_SL_NS4_8TiledMMAINS4_8MMA_AtomIJNS4_4SM904GMMA27MMA_64x16x16_F32BF16BF16_SSILNSP_5MajorE0ELSR_0ELNSP_7ScaleInE1ELSS_1EEEEEENS4_6LayoutISD_NS5_IJSC_NSA_ILi0EEESW_EEEEENS5_IJNS4_10UnderscoreESZ_SZ_EEEEENS4_13SM90_TMA_LOADENS4_14ComposedLayoutINS4_7SwizzleILi1ELi4ELi3EEENS4_18smem_ptr_flag_bitsILi16EEENSV_INS5_IJNSA_ILi8EEESI_EEENS5_IJSI_SC_EEEEEEEvNS4_8identityENS4_23SM90_TMA_LOAD_MULTICASTES1C_vS1D_EENS_8epilogue10collective6detail29Sm90TmaWarpSpecializedAdapterINS1H_15DefaultEpilogueISK_SL_SL_NS1G_6thread17LinearCombinationISK_Li1EffLNS1L_9ScaleType4KindE0ELNS_15FloatRoundStyleE2ESK_EENS1_15EpilogueDefaultEEEEEvvEEEEvNT_6ParamsE --------------------------
	.section	.nv.constant0._ZN7cutlass13device_kernelINS_4gemm6kernel13GemmUniversalIN4cute5tupleIJiiiiEEENS1_10collective13CollectiveMmaINS1_34MainloopSm90TmaGmmaWarpSpecializedILi16ENS5_IJNS4_1CILi2EEENSA_ILi1EEESC_EEENS1_35KernelTmaWarpSpecializedCooperativeEEENS5_IJNSA_ILi192EEENSA_ILi240EEENSA_ILi16EEEEEENS_10bfloat16_tENS5_IJlSC_lEEESK_SL_NS4_8TiledMMAINS4_8MMA_AtomIJNS4_4SM904GMMA27MMA_64x16x16_F32BF16BF16_SSILNSP_5MajorE0ELSR_0ELNSP_7ScaleInE1ELSS_1EEEEEENS4_6LayoutISD_NS5_IJSC_NSA_ILi0EEESW_EEEEENS5_IJNS4_10UnderscoreESZ_SZ_EEEEENS4_13SM90_TMA_LOADENS4_14ComposedLayoutINS4_7SwizzleILi1ELi4ELi3EEENS4_18smem_ptr_flag_bitsILi16EEENSV_INS5_IJNSA_ILi8EEESI_EEENS5_IJSI_SC_EEEEEEEvNS4_8identityENS4_23SM90_TMA_LOAD_MULTICASTES1C_vS1D_EENS_8epilogue10collective6detail29Sm90TmaWarpSpecializedAdapterINS1H_15DefaultEpilogueISK_SL_SL_NS1G_6thread17LinearCombinationISK_Li1EffLNS1L_9ScaleType4KindE0ELNS_15FloatRoundStyleE2ESK_EENS1_15EpilogueDefaultEEEEEvvEEEEvNT_6ParamsE,"a",@progbits
	.sectionflags	@""
	.align	4
.nv.constant0._ZN7cutlass13device_kernelINS_4gemm6kernel13GemmUniversalIN4cute5tupleIJiiiiEEENS1_10collective13CollectiveMmaINS1_34MainloopSm90TmaGmmaWarpSpecializedILi16ENS5_IJNS4_1CILi2EEENSA_ILi1EEESC_EEENS1_35KernelTmaWarpSpecializedCooperativeEEENS5_IJNSA_ILi192EEENSA_ILi240EEENSA_ILi16EEEEEENS_10bfloat16_tENS5_IJlSC_lEEESK_SL_NS4_8TiledMMAINS4_8MMA_AtomIJNS4_4SM904GMMA27MMA_64x16x16_F32BF16BF16_SSILNSP_5MajorE0ELSR_0ELNSP_7ScaleInE1ELSS_1EEEEEENS4_6LayoutISD_NS5_IJSC_NSA_ILi0EEESW_EEEEENS5_IJNS4_10UnderscoreESZ_SZ_EEEEENS4_13SM90_TMA_LOADENS4_14ComposedLayoutINS4_7SwizzleILi1ELi4ELi3EEENS4_18smem_ptr_flag_bitsILi16EEENSV_INS5_IJNSA_ILi8EEESI_EEENS5_IJSI_SC_EEEEEEEvNS4_8identityENS4_23SM90_TMA_LOAD_MULTICASTES1C_vS1D_EENS_8epilogue10collective6detail29Sm90TmaWarpSpecializedAdapterINS1H_15DefaultEpilogueISK_SL_SL_NS1G_6thread17LinearCombinationISK_Li1EffLNS1L_9ScaleType4KindE0ELNS_15FloatRoundStyleE2ESK_EENS1_15EpilogueDefaultEEEEEvvEEEEvNT_6ParamsE:
	.zero		1664


//--------------------- SYMBOLS --------------------------

	.type		.nv.reservedSmem.offset0,@object
	.size		.nv.reservedSmem.offset0,0x4
	.type		__assertfail,@function
